	.target	sm_90a

	.elftype	@"ET_EXEC"


//--------------------- .note.nv.tkinfo           --------------------------
	.section	.note.nv.tkinfo,"",@"SHT_NOTE"
	.sectionflags	@"SHF_NOTE_NV_TKINFO"
	.tkinfo
        /*0018*/ 	.word	0x00000002
        /*0030*/ 	.string	""
        /*0030*/ 	.string	"ptxas"
        /*0030*/ 	.string	"Cuda compilation tools, release 13.0, V13.0.88"
        /*0030*/ 	.string	"Build cuda_13.0.r13.0/compiler.36424714_0"
        /*0030*/ 	.string	"-arch sm_90a -m 64 "



//--------------------- .note.nv.cuinfo           --------------------------
	.section	.note.nv.cuinfo,"",@"SHT_NOTE"
	.sectionflags	@"SHF_NOTE_NV_CUINFO"
        /*0018*/ 	.short	0x0002
        /*001a*/ 	.short	0x005a
        /*001c*/ 	.short	0x0082
	.zero		2


//--------------------- .nv.info                  --------------------------
	.section	.nv.info,"",@"SHT_CUDA_INFO"
	.align	4


	//----- nvinfo : EIATTR_REGCOUNT
	.align		4
        /*0000*/ 	.byte	0x04, 0x2f
        /*0002*/ 	.short	(.L_15 - .L_14)
	.align		4
.L_14:
        /*0004*/ 	.word	index@(_ZN7cutlass13device_kernelINS_4gemm6kernel13GemmUniversalIN4cute5tupleIJiiiiEEENS1_10collective13CollectiveMmaINS1_34MainloopSm90TmaGmmaWarpSpecializedILi4ENS5_IJNS4_1CILi1EEENSA_ILi2EEESB_EEENS1_35KernelTmaWarpSpecializedCooperativeEEENS5_IJNSA_ILi128EEENSA_ILi256EEENSA_ILi64EEEEEENS_6half_tENS5_IJlSB_lEEESK_SL_NS4_8TiledMMAINS4_8MMA_AtomIJNS4_4SM904GMMA26MMA_64x256x16_F32F16F16_SSILNSP_5MajorE0ELSR_0ELNSP_7ScaleInE1ELSS_1EEEEEENS4_6LayoutINS5_IJSC_SB_SB_EEENS5_IJSB_NSA_ILi0EEESX_EEEEENS5_IJNS4_10UnderscoreES10_S10_EEEEENS4_23SM90_TMA_LOAD_MULTICASTENS4_14ComposedLayoutINS4_7SwizzleILi3ELi4ELi3EEENS4_18smem_ptr_flag_bitsILi16EEENSV_INS5_IJNSA_ILi8EEESI_EEENS5_IJSI_SB_EEEEEEEvNS4_8identityENS4_13SM90_TMA_LOADES1D_vS1E_EENS_8epilogue10collective6detail29Sm90TmaWarpSpecializedAdapterINS1I_15DefaultEpilogueISK_SL_SL_NS1H_6thread17LinearCombinationISK_Li1EffLNS1M_9ScaleType4KindE0ELNS_15FloatRoundStyleE2ESK_EENS1_15EpilogueDefaultEEEEEvvEEEEvNT_6ParamsE)
        /*0008*/ 	.word	0x000000a8


	//----- nvinfo : EIATTR_FRAME_SIZE
	.align		4
.L_15:
        /*000c*/ 	.byte	0x04, 0x11
        /*000e*/ 	.short	(.L_17 - .L_16)
	.align		4
.L_16:
        /*0010*/ 	.word	index@(_ZN7cutlass13device_kernelINS_4gemm6kernel13GemmUniversalIN4cute5tupleIJiiiiEEENS1_10collective13CollectiveMmaINS1_34MainloopSm90TmaGmmaWarpSpecializedILi4ENS5_IJNS4_1CILi1EEENSA_ILi2EEESB_EEENS1_35KernelTmaWarpSpecializedCooperativeEEENS5_IJNSA_ILi128EEENSA_ILi256EEENSA_ILi64EEEEEENS_6half_tENS5_IJlSB_lEEESK_SL_NS4_8TiledMMAINS4_8MMA_AtomIJNS4_4SM904GMMA26MMA_64x256x16_F32F16F16_SSILNSP_5MajorE0ELSR_0ELNSP_7ScaleInE1ELSS_1EEEEEENS4_6LayoutINS5_IJSC_SB_SB_EEENS5_IJSB_NSA_ILi0EEESX_EEEEENS5_IJNS4_10UnderscoreES10_S10_EEEEENS4_23SM90_TMA_LOAD_MULTICASTENS4_14ComposedLayoutINS4_7SwizzleILi3ELi4ELi3EEENS4_18smem_ptr_flag_bitsILi16EEENSV_INS5_IJNSA_ILi8EEESI_EEENS5_IJSI_SB_EEEEEEEvNS4_8identityENS4_13SM90_TMA_LOADES1D_vS1E_EENS_8epilogue10collective6detail29Sm90TmaWarpSpecializedAdapterINS1I_15DefaultEpilogueISK_SL_SL_NS1H_6thread17LinearCombinationISK_Li1EffLNS1M_9ScaleType4KindE0ELNS_15FloatRoundStyleE2ESK_EENS1_15EpilogueDefaultEEEEEvvEEEEvNT_6ParamsE)
        /*0014*/ 	.word	0x00000000


	//----- nvinfo : EIATTR_MIN_STACK_SIZE
	.align		4
.L_17:
        /*0018*/ 	.byte	0x04, 0x12
        /*001a*/ 	.short	(.L_19 - .L_18)
	.align		4
.L_18:
        /*001c*/ 	.word	index@(_ZN7cutlass13device_kernelINS_4gemm6kernel13GemmUniversalIN4cute5tupleIJiiiiEEENS1_10collective13CollectiveMmaINS1_34MainloopSm90TmaGmmaWarpSpecializedILi4ENS5_IJNS4_1CILi1EEENSA_ILi2EEESB_EEENS1_35KernelTmaWarpSpecializedCooperativeEEENS5_IJNSA_ILi128EEENSA_ILi256EEENSA_ILi64EEEEEENS_6half_tENS5_IJlSB_lEEESK_SL_NS4_8TiledMMAINS4_8MMA_AtomIJNS4_4SM904GMMA26MMA_64x256x16_F32F16F16_SSILNSP_5MajorE0ELSR_0ELNSP_7ScaleInE1ELSS_1EEEEEENS4_6LayoutINS5_IJSC_SB_SB_EEENS5_IJSB_NSA_ILi0EEESX_EEEEENS5_IJNS4_10UnderscoreES10_S10_EEEEENS4_23SM90_TMA_LOAD_MULTICASTENS4_14ComposedLayoutINS4_7SwizzleILi3ELi4ELi3EEENS4_18smem_ptr_flag_bitsILi16EEENSV_INS5_IJNSA_ILi8EEESI_EEENS5_IJSI_SB_EEEEEEEvNS4_8identityENS4_13SM90_TMA_LOADES1D_vS1E_EENS_8epilogue10collective6detail29Sm90TmaWarpSpecializedAdapterINS1I_15DefaultEpilogueISK_SL_SL_NS1H_6thread17LinearCombinationISK_Li1EffLNS1M_9ScaleType4KindE0ELNS_15FloatRoundStyleE2ESK_EENS1_15EpilogueDefaultEEEEEvvEEEEvNT_6ParamsE)
        /*0020*/ 	.word	0x00000000
.L_19:


//--------------------- .nv.compat                --------------------------
	.section	.nv.compat,"",@"SHT_CUDA_COMPAT_INFO"
	.align	4
        /*0000*/ 	.byte	0x02, 0x09, 0x01, 0x00, 0x02, 0x02, 0x04, 0x00, 0x02, 0x05, 0x05, 0x00, 0x03, 0x07, 0x01, 0x01
        /*0010*/ 	.byte	0x02, 0x03, 0x01, 0x00, 0x02, 0x06, 0x01, 0x00, 0x04, 0x0b, 0x08, 0x00, 0x00, 0x00, 0x00, 0x00
        /*0020*/ 	.byte	0x00, 0x00, 0x00, 0x00


//--------------------- .nv.info._ZN7cutlass13device_kernelINS_4gemm6kernel13GemmUniversalIN4cute5tupleIJiiiiEEENS1_10collective13CollectiveMmaINS1_34MainloopSm90TmaGmmaWarpSpecializedILi4ENS5_IJNS4_1CILi1EEENSA_ILi2EEESB_EEENS1_35KernelTmaWarpSpecializedCooperativeEEENS5_IJNSA_ILi128EEENSA_ILi256EEENSA_ILi64EEEEEENS_6half_tENS5_IJlSB_lEEESK_SL_NS4_8TiledMMAINS4_8MMA_AtomIJNS4_4SM904GMMA26MMA_64x256x16_F32F16F16_SSILNSP_5MajorE0ELSR_0ELNSP_7ScaleInE1ELSS_1EEEEEENS4_6LayoutINS5_IJSC_SB_SB_EEENS5_IJSB_NSA_ILi0EEESX_EEEEENS5_IJNS4_10UnderscoreES10_S10_EEEEENS4_23SM90_TMA_LOAD_MULTICASTENS4_14ComposedLayoutINS4_7SwizzleILi3ELi4ELi3EEENS4_18smem_ptr_flag_bitsILi16EEENSV_INS5_IJNSA_ILi8EEESI_EEENS5_IJSI_SB_EEEEEEEvNS4_8identityENS4_13SM90_TMA_LOADES1D_vS1E_EENS_8epilogue10collective6detail29Sm90TmaWarpSpecializedAdapterINS1I_15DefaultEpilogueISK_SL_SL_NS1H_6thread17LinearCombinationISK_Li1EffLNS1M_9ScaleType4KindE0ELNS_15FloatRoundStyleE2ESK_EENS1_15EpilogueDefaultEEEEEvvEEEEvNT_6ParamsE --------------------------
	.section	.nv.info._ZN7cutlass13device_kernelINS_4gemm6kernel13GemmUniversalIN4cute5tupleIJiiiiEEENS1_10collective13CollectiveMmaINS1_34MainloopSm90TmaGmmaWarpSpecializedILi4ENS5_IJNS4_1CILi1EEENSA_ILi2EEESB_EEENS1_35KernelTmaWarpSpecializedCooperativeEEENS5_IJNSA_ILi128EEENSA_ILi256EEENSA_ILi64EEEEEENS_6half_tENS5_IJlSB_lEEESK_SL_NS4_8TiledMMAINS4_8MMA_AtomIJNS4_4SM904GMMA26MMA_64x256x16_F32F16F16_SSILNSP_5MajorE0ELSR_0ELNSP_7ScaleInE1ELSS_1EEEEEENS4_6LayoutINS5_IJSC_SB_SB_EEENS5_IJSB_NSA_ILi0EEESX_EEEEENS5_IJNS4_10UnderscoreES10_S10_EEEEENS4_23SM90_TMA_LOAD_MULTICASTENS4_14ComposedLayoutINS4_7SwizzleILi3ELi4ELi3EEENS4_18smem_ptr_flag_bitsILi16EEENSV_INS5_IJNSA_ILi8EEESI_EEENS5_IJSI_SB_EEEEEEEvNS4_8identityENS4_13SM90_TMA_LOADES1D_vS1E_EENS_8epilogue10collective6detail29Sm90TmaWarpSpecializedAdapterINS1I_15DefaultEpilogueISK_SL_SL_NS1H_6thread17LinearCombinationISK_Li1EffLNS1M_9ScaleType4KindE0ELNS_15FloatRoundStyleE2ESK_EENS1_15EpilogueDefaultEEEEEvvEEEEvNT_6ParamsE,"",@"SHT_CUDA_INFO"
	.sectionflags	@""
	.align	4


	//----- nvinfo : EIATTR_CUDA_API_VERSION
	.align		4
        /*0000*/ 	.byte	0x04, 0x37
        /*0002*/ 	.short	(.L_21 - .L_20)
.L_20:
        /*0004*/ 	.word	0x00000082


	//----- nvinfo : EIATTR_KPARAM_INFO
	.align		4
.L_21:
        /*0008*/ 	.byte	0x04, 0x17
        /*000a*/ 	.short	(.L_23 - .L_22)
.L_22:
        /*000c*/ 	.word	0x00000000
        /*0010*/ 	.short	0x0000
        /*0012*/ 	.short	0x0070
        /*0014*/ 	.byte	0x00, 0xf0, 0x01, 0x10


	//----- nvinfo : EIATTR_SPARSE_MMA_MASK
	.align		4
.L_23:
        /*0018*/ 	.byte	0x03, 0x50
        /*001a*/ 	.short	0x0000


	//----- nvinfo : EIATTR_MAXREG_COUNT
	.align		4
        /*001c*/ 	.byte	0x03, 0x1b
        /*001e*/ 	.short	0x00a8


	//----- nvinfo : EIATTR_NUM_BARRIERS
	.align		4
        /*0020*/ 	.byte	0x02, 0x4c
        /*0022*/ 	.byte	0x01
	.zero		1


	//----- nvinfo : EIATTR_EXTERNS
	.align		4
        /*0024*/ 	.byte	0x04, 0x0f
        /*0026*/ 	.short	(.L_25 - .L_24)


	//   ....[0]....
	.align		4
.L_24:
        /*0028*/ 	.word	index@(__assertfail)


	//----- nvinfo : EIATTR_MERCURY_ISA_VERSION
	.align		4
.L_25:
        /*002c*/ 	.byte	0x03, 0x5f
        /*002e*/ 	.short	0x0101


	//----- nvinfo : EIATTR_INT_WARP_WIDE_INSTR_OFFSETS
	.align		4
        /*0030*/ 	.byte	0x04, 0x31
        /*0032*/ 	.short	(.L_27 - .L_26)


	//   ....[0]....
.L_26:
        /*0034*/ 	.word	0x00000420


	//   ....[1]....
        /*0038*/ 	.word	0x00000440


	//   ....[2]....
        /*003c*/ 	.word	0x00000610


	//   ....[3]....
        /*0040*/ 	.word	0x00001cc0


	//----- nvinfo : EIATTR_COOP_GROUP_MASK_REGIDS
	.align		4
.L_27:
        /*0044*/ 	.byte	0x04, 0x29
        /*0046*/ 	.short	(.L_29 - .L_28)


	//   ....[0]....
.L_28:
        /*0048*/ 	.word	0xffffffff


	//   ....[1]....
        /*004c*/ 	.word	0xffffffff


	//   ....[2]....
        /*0050*/ 	.word	0xffffffff


	//   ....[3]....
        /*0054*/ 	.word	0xffffffff


	//   ....[4]....
        /*0058*/ 	.word	0xffffffff


	//   ....[5]....
        /*005c*/ 	.word	0xffffffff


	//----- nvinfo : EIATTR_COOP_GROUP_INSTR_OFFSETS
	.align		4
.L_29:
        /*0060*/ 	.byte	0x04, 0x28
        /*0062*/ 	.short	(.L_31 - .L_30)


	//   ....[0]....
.L_30:
        /*0064*/ 	.word	0x00000060


	//   ....[1]....
        /*0068*/ 	.word	0x00000070


	//   ....[2]....
        /*006c*/ 	.word	0x00000130


	//   ....[3]....
        /*0070*/ 	.word	0x000002d0


	//   ....[4]....
        /*0074*/ 	.word	0x00000780


	//   ....[5]....
        /*0078*/ 	.word	0x000011d0


	//----- nvinfo : EIATTR_REG_RECONFIG
	.align		4
.L_31:
        /*007c*/ 	.byte	0x01, 0x54
	.zero		2


	//----- nvinfo : EIATTR_SYSCALL_OFFSETS
	.align		4
        /*0080*/ 	.byte	0x04, 0x46
        /*0082*/ 	.short	(.L_33 - .L_32)


	//   ....[0]....
.L_32:
        /*0084*/ 	.word	0x00001390


	//----- nvinfo : EIATTR_MBARRIER_INSTR_OFFSETS
	.align		4
.L_33:
        /*0088*/ 	.byte	0x04, 0x39
        /*008a*/ 	.short	(.L_35 - .L_34)


	//   ....[0]....
.L_34:
        /*008c*/ 	.word	0x00000230
        /*0090*/ 	.word	0x000000ff
        /*0094*/ 	.word	0x00000000
        /*0098*/ 	.short	0x0100
        /*009a*/ 	.byte	0x08
	.zero		1


	//   ....[1]....
        /*009c*/ 	.word	0x00000240
        /*00a0*/ 	.word	0x000000ff
        /*00a4*/ 	.word	0x00000020
        /*00a8*/ 	.short	0x0100
        /*00aa*/ 	.byte	0x08
	.zero		1


	//   ....[2]....
        /*00ac*/ 	.word	0x00000250
        /*00b0*/ 	.word	0x000000ff
        /*00b4*/ 	.word	0x00000008
        /*00b8*/ 	.short	0x0100
        /*00ba*/ 	.byte	0x08
	.zero		1


	//   ....[3]....
        /*00bc*/ 	.word	0x00000260
        /*00c0*/ 	.word	0x000000ff
        /*00c4*/ 	.word	0x00000028
        /*00c8*/ 	.short	0x0100
        /*00ca*/ 	.byte	0x08
	.zero		1


	//   ....[4]....
        /*00cc*/ 	.word	0x00000270
        /*00d0*/ 	.word	0x000000ff
        /*00d4*/ 	.word	0x00000010
        /*00d8*/ 	.short	0x0100
        /*00da*/ 	.byte	0x08
	.zero		1


	//   ....[5]....
        /*00dc*/ 	.word	0x00000280
        /*00e0*/ 	.word	0x000000ff
        /*00e4*/ 	.word	0x00000030
        /*00e8*/ 	.short	0x0100
        /*00ea*/ 	.byte	0x08
	.zero		1


	//   ....[6]....
        /*00ec*/ 	.word	0x00000290
        /*00f0*/ 	.word	0x000000ff
        /*00f4*/ 	.word	0x00000018
        /*00f8*/ 	.short	0x0100
        /*00fa*/ 	.byte	0x08
	.zero		1


	//   ....[7]....
        /*00fc*/ 	.word	0x000002a0
        /*0100*/ 	.word	0x000000ff
        /*0104*/ 	.word	0x00000038
        /*0108*/ 	.short	0x0100
        /*010a*/ 	.byte	0x08
	.zero		1


	//   ....[8]....
        /*010c*/ 	.word	0x00000690
        /*0110*/ 	.word	0x000000ff
        /*0114*/ 	.word	0x00000050
        /*0118*/ 	.short	0x0100
        /*011a*/ 	.byte	0x06
	.zero		1


	//   ....[9]....
        /*011c*/ 	.word	0x00000720
        /*0120*/ 	.word	0x000000ff
        /*0124*/ 	.word	0x00000058
        /*0128*/ 	.short	0x0100
        /*012a*/ 	.byte	0x06
	.zero		1


	//   ....[10]....
        /*012c*/ 	.word	0x00001450
        /*0130*/ 	.word	0x00000003
        /*0134*/ 	.word	0x00000000
        /*0138*/ 	.short	0x010a
        /*013a*/ 	.byte	0x3f
	.zero		1


	//   ....[11]....
        /*013c*/ 	.word	0x00001490
        /*0140*/ 	.word	0x00000003
        /*0144*/ 	.word	0x00000000
        /*0148*/ 	.short	0x010a
        /*014a*/ 	.byte	0x3f
	.zero		1


	//   ....[12]....
        /*014c*/ 	.word	0x00001890
        /*0150*/ 	.word	0x00000005
        /*0154*/ 	.word	0x00000000
        /*0158*/ 	.short	0x010a
        /*015a*/ 	.byte	0x3f
	.zero		1


	//   ....[13]....
        /*015c*/ 	.word	0x000018d0
        /*0160*/ 	.word	0x00000005
        /*0164*/ 	.word	0x00000000
        /*0168*/ 	.short	0x010a
        /*016a*/ 	.byte	0x3f
	.zero		1


	//   ....[14]....
        /*016c*/ 	.word	0x00001b60
        /*0170*/ 	.word	0x00000005
        /*0174*/ 	.word	0x00000000
        /*0178*/ 	.short	0x0101
        /*017a*/ 	.byte	0x3f
	.zero		1


	//   ....[15]....
        /*017c*/ 	.word	0x00001d40
        /*0180*/ 	.word	0x00000003
        /*0184*/ 	.word	0x00000000
        /*0188*/ 	.short	0x0101
        /*018a*/ 	.byte	0x3f
	.zero		1


	//   ....[16]....
        /*018c*/ 	.word	0x0000ab30
        /*0190*/ 	.word	0x00000016
        /*0194*/ 	.word	0x00000020
        /*0198*/ 	.short	0x010a
        /*019a*/ 	.byte	0x3f
	.zero		1


	//   ....[17]....
        /*019c*/ 	.word	0x0000af00
        /*01a0*/ 	.word	0x00000005
        /*01a4*/ 	.word	0x00000058
        /*01a8*/ 	.short	0x0101
        /*01aa*/ 	.byte	0x3f
	.zero		1


	//   ....[18]....
        /*01ac*/ 	.word	0x0000b610
        /*01b0*/ 	.word	0x00000007
        /*01b4*/ 	.word	0x00000000
        /*01b8*/ 	.short	0x010a
        /*01ba*/ 	.byte	0x3f
	.zero		1


	//   ....[19]....
        /*01bc*/ 	.word	0x0000b690
        /*01c0*/ 	.word	0x00000008
        /*01c4*/ 	.word	0x00000000
        /*01c8*/ 	.short	0x010a
        /*01ca*/ 	.byte	0x3f
	.zero		1


	//   ....[20]....
        /*01cc*/ 	.word	0x0000b720
        /*01d0*/ 	.word	0x0000000b
        /*01d4*/ 	.word	0x00000000
        /*01d8*/ 	.short	0x010a
        /*01da*/ 	.byte	0x3f
	.zero		1


	//   ....[21]....
        /*01dc*/ 	.word	0x0000b7b0
        /*01e0*/ 	.word	0x00000003
        /*01e4*/ 	.word	0x00000000
        /*01e8*/ 	.short	0x010a
        /*01ea*/ 	.byte	0x3f
	.zero		1


	//   ....[22]....
        /*01ec*/ 	.word	0x0000b810
        /*01f0*/ 	.word	0x00000003
        /*01f4*/ 	.word	0x00000000
        /*01f8*/ 	.short	0x010a
        /*01fa*/ 	.byte	0x3f
	.zero		1


	//   ....[23]....
        /*01fc*/ 	.word	0x0000b860
        /*0200*/ 	.word	0x00000005
        /*0204*/ 	.word	0x00000000
        /*0208*/ 	.short	0x010a
        /*020a*/ 	.byte	0x3f
	.zero		1


	//   ....[24]....
        /*020c*/ 	.word	0x0000b930
        /*0210*/ 	.word	0x00000016
        /*0214*/ 	.word	0x00000020
        /*0218*/ 	.short	0x010a
        /*021a*/ 	.byte	0x3f
	.zero		1


	//   ....[25]....
        /*021c*/ 	.word	0x0000ba00
        /*0220*/ 	.word	0x00000007
        /*0224*/ 	.word	0x00000000
        /*0228*/ 	.short	0x010a
        /*022a*/ 	.byte	0x3f
	.zero		1


	//   ....[26]....
        /*022c*/ 	.word	0x0000ba50
        /*0230*/ 	.word	0x00000008
        /*0234*/ 	.word	0x00000000
        /*0238*/ 	.short	0x010a
        /*023a*/ 	.byte	0x3f
	.zero		1


	//   ....[27]....
        /*023c*/ 	.word	0x0000baa0
        /*0240*/ 	.word	0x0000000b
        /*0244*/ 	.word	0x00000000
        /*0248*/ 	.short	0x010a
        /*024a*/ 	.byte	0x3f
	.zero		1


	//----- nvinfo : EIATTR_NUM_MBARRIERS
	.align		4
.L_35:
        /*024c*/ 	.byte	0x03, 0x38
        /*024e*/ 	.short	0x000a


	//----- nvinfo : EIATTR_EXIT_INSTR_OFFSETS
	.align		4
        /*0250*/ 	.byte	0x04, 0x1c
        /*0252*/ 	.short	(.L_37 - .L_36)


	//   ....[0]....
.L_36:
        /*0254*/ 	.word	0x000008e0


	//   ....[1]....
        /*0258*/ 	.word	0x00001100


	//   ....[2]....
        /*025c*/ 	.word	0x0000a250


	//   ....[3]....
        /*0260*/ 	.word	0x0000a7b0


	//   ....[4]....
        /*0264*/ 	.word	0x0000b800


	//----- nvinfo : EIATTR_MAX_THREADS
	.align		4
.L_37:
        /*0268*/ 	.byte	0x04, 0x05
        /*026a*/ 	.short	(.L_39 - .L_38)
.L_38:
        /*026c*/ 	.word	0x00000180
        /*0270*/ 	.word	0x00000001
        /*0274*/ 	.word	0x00000001


	//----- nvinfo : EIATTR_CRS_STACK_SIZE
	.align		4
.L_39:
        /*0278*/ 	.byte	0x04, 0x1e
        /*027a*/ 	.short	(.L_41 - .L_40)
.L_40:
        /*027c*/ 	.word	0x00000000


	//----- nvinfo : EIATTR_CBANK_PARAM_SIZE
	.align		4
.L_41:
        /*0280*/ 	.byte	0x03, 0x19
        /*0282*/ 	.short	0x0470


	//----- nvinfo : EIATTR_PARAM_CBANK
	.align		4
        /*0284*/ 	.byte	0x04, 0x0a
        /*0286*/ 	.short	(.L_43 - .L_42)
	.align		4
.L_42:
        /*0288*/ 	.word	index@(.nv.constant0._ZN7cutlass13device_kernelINS_4gemm6kernel13GemmUniversalIN4cute5tupleIJiiiiEEENS1_10collective13CollectiveMmaINS1_34MainloopSm90TmaGmmaWarpSpecializedILi4ENS5_IJNS4_1CILi1EEENSA_ILi2EEESB_EEENS1_35KernelTmaWarpSpecializedCooperativeEEENS5_IJNSA_ILi128EEENSA_ILi256EEENSA_ILi64EEEEEENS_6half_tENS5_IJlSB_lEEESK_SL_NS4_8TiledMMAINS4_8MMA_AtomIJNS4_4SM904GMMA26MMA_64x256x16_F32F16F16_SSILNSP_5MajorE0ELSR_0ELNSP_7ScaleInE1ELSS_1EEEEEENS4_6LayoutINS5_IJSC_SB_SB_EEENS5_IJSB_NSA_ILi0EEESX_EEEEENS5_IJNS4_10UnderscoreES10_S10_EEEEENS4_23SM90_TMA_LOAD_MULTICASTENS4_14ComposedLayoutINS4_7SwizzleILi3ELi4ELi3EEENS4_18smem_ptr_flag_bitsILi16EEENSV_INS5_IJNSA_ILi8EEESI_EEENS5_IJSI_SB_EEEEEEEvNS4_8identityENS4_13SM90_TMA_LOADES1D_vS1E_EENS_8epilogue10collective6detail29Sm90TmaWarpSpecializedAdapterINS1I_15DefaultEpilogueISK_SL_SL_NS1H_6thread17LinearCombinationISK_Li1EffLNS1M_9ScaleType4KindE0ELNS_15FloatRoundStyleE2ESK_EENS1_15EpilogueDefaultEEEEEvvEEEEvNT_6ParamsE)
        /*028c*/ 	.short	0x0210
        /*028e*/ 	.short	0x0470


	//----- nvinfo : EIATTR_SW_WAR
	.align		4
.L_43:
        /*0290*/ 	.byte	0x04, 0x36
        /*0292*/ 	.short	(.L_45 - .L_44)
.L_44:
        /*0294*/ 	.word	0x00000008
.L_45:


//--------------------- .nv.callgraph             --------------------------
	.section	.nv.callgraph,"",@"SHT_CUDA_CALLGRAPH"
	.align	4
	.sectionentsize	8
	.align		4
        /*0000*/ 	.word	0x00000000
	.align		4
        /*0004*/ 	.word	0xffffffff
	.align		4
        /*0008*/ 	.word	index@(_ZN7cutlass13device_kernelINS_4gemm6kernel13GemmUniversalIN4cute5tupleIJiiiiEEENS1_10collective13CollectiveMmaINS1_34MainloopSm90TmaGmmaWarpSpecializedILi4ENS5_IJNS4_1CILi1EEENSA_ILi2EEESB_EEENS1_35KernelTmaWarpSpecializedCooperativeEEENS5_IJNSA_ILi128EEENSA_ILi256EEENSA_ILi64EEEEEENS_6half_tENS5_IJlSB_lEEESK_SL_NS4_8TiledMMAINS4_8MMA_AtomIJNS4_4SM904GMMA26MMA_64x256x16_F32F16F16_SSILNSP_5MajorE0ELSR_0ELNSP_7ScaleInE1ELSS_1EEEEEENS4_6LayoutINS5_IJSC_SB_SB_EEENS5_IJSB_NSA_ILi0EEESX_EEEEENS5_IJNS4_10UnderscoreES10_S10_EEEEENS4_23SM90_TMA_LOAD_MULTICASTENS4_14ComposedLayoutINS4_7SwizzleILi3ELi4ELi3EEENS4_18smem_ptr_flag_bitsILi16EEENSV_INS5_IJNSA_ILi8EEESI_EEENS5_IJSI_SB_EEEEEEEvNS4_8identityENS4_13SM90_TMA_LOADES1D_vS1E_EENS_8epilogue10collective6detail29Sm90TmaWarpSpecializedAdapterINS1I_15DefaultEpilogueISK_SL_SL_NS1H_6thread17LinearCombinationISK_Li1EffLNS1M_9ScaleType4KindE0ELNS_15FloatRoundStyleE2ESK_EENS1_15EpilogueDefaultEEEEEvvEEEEvNT_6ParamsE)
	.align		4
        /*000c*/ 	.word	index@(__assertfail)
	.align		4
        /*0010*/ 	.word	0x00000000
	.align		4
        /*0014*/ 	.word	0xfffffffe
	.align		4
        /*0018*/ 	.word	0x00000000
	.align		4
        /*001c*/ 	.word	0xfffffffd
	.align		4
        /*0020*/ 	.word	0x00000000
	.align		4
        /*0024*/ 	.word	0xfffffffc


//--------------------- .nv.constant4             --------------------------
	.section	.nv.constant4,"a",@progbits
	.align	8
	.align		8
.nv.constant4:
        /*0000*/ 	.dword	__assertfail
	.align		8
        /*0008*/ 	.dword	__unnamed_1
	.align		8
        /*0010*/ 	.dword	_ZN39_INTERNAL_48594cf0_4_k_cu_ad1c153a_24754cuda3std3__45__cpo5beginE
	.align		8
        /*0018*/ 	.dword	_ZN39_INTERNAL_48594cf0_4_k_cu_ad1c153a_24754cuda3std3__45__cpo3endE
	.align		8
        /*0020*/ 	.dword	_ZN39_INTERNAL_48594cf0_4_k_cu_ad1c153a_24754cuda3std3__45__cpo6cbeginE
	.align		8
        /*0028*/ 	.dword	_ZN39_INTERNAL_48594cf0_4_k_cu_ad1c153a_24754cuda3std3__45__cpo4cendE
	.align		8
        /*0030*/ 	.dword	_ZN39_INTERNAL_48594cf0_4_k_cu_ad1c153a_24754cuda3std3__441_GLOBAL__N__48594cf0_4_k_cu_ad1c153a_24756ignoreE
	.align		8
        /*0038*/ 	.dword	_ZN39_INTERNAL_48594cf0_4_k_cu_ad1c153a_24754cuda3std3__419piecewise_constructE
	.align		8
        /*0040*/ 	.dword	_ZN39_INTERNAL_48594cf0_4_k_cu_ad1c153a_24754cuda3std3__48in_placeE
	.align		8
        /*0048*/ 	.dword	_ZN39_INTERNAL_48594cf0_4_k_cu_ad1c153a_24754cuda3std6ranges3__45__cpo4swapE
	.align		8
        /*0050*/ 	.dword	_ZN39_INTERNAL_48594cf0_4_k_cu_ad1c153a_24754cuda3std6ranges3__45__cpo9iter_moveE
	.align		8
        /*0058*/ 	.dword	_ZN39_INTERNAL_48594cf0_4_k_cu_ad1c153a_24754cute7productE
	.align		8
        /*0060*/ 	.dword	_ZN39_INTERNAL_48594cf0_4_k_cu_ad1c153a_24754cute1_E
	.align		8
        /*0068*/ 	.dword	$str$22
	.align		8
        /*0070*/ 	.dword	$str$23


//--------------------- .text._ZN7cutlass13device_kernelINS_4gemm6kernel13GemmUniversalIN4cute5tupleIJiiiiEEENS1_10collective13CollectiveMmaINS1_34MainloopSm90TmaGmmaWarpSpecializedILi4ENS5_IJNS4_1CILi1EEENSA_ILi2EEESB_EEENS1_35KernelTmaWarpSpecializedCooperativeEEENS5_IJNSA_ILi128EEENSA_ILi256EEENSA_ILi64EEEEEENS_6half_tENS5_IJlSB_lEEESK_SL_NS4_8TiledMMAINS4_8MMA_AtomIJNS4_4SM904GMMA26MMA_64x256x16_F32F16F16_SSILNSP_5MajorE0ELSR_0ELNSP_7ScaleInE1ELSS_1EEEEEENS4_6LayoutINS5_IJSC_SB_SB_EEENS5_IJSB_NSA_ILi0EEESX_EEEEENS5_IJNS4_10UnderscoreES10_S10_EEEEENS4_23SM90_TMA_LOAD_MULTICASTENS4_14ComposedLayoutINS4_7SwizzleILi3ELi4ELi3EEENS4_18smem_ptr_flag_bitsILi16EEENSV_INS5_IJNSA_ILi8EEESI_EEENS5_IJSI_SB_EEEEEEEvNS4_8identityENS4_13SM90_TMA_LOADES1D_vS1E_EENS_8epilogue10collective6detail29Sm90TmaWarpSpecializedAdapterINS1I_15DefaultEpilogueISK_SL_SL_NS1H_6thread17LinearCombinationISK_Li1EffLNS1M_9ScaleType4KindE0ELNS_15FloatRoundStyleE2ESK_EENS1_15EpilogueDefaultEEEEEvvEEEEvNT_6ParamsE --------------------------
	.section	.text._ZN7cutlass13device_kernelINS_4gemm6kernel13GemmUniversalIN4cute5tupleIJiiiiEEENS1_10collective13CollectiveMmaINS1_34MainloopSm90TmaGmmaWarpSpecializedILi4ENS5_IJNS4_1CILi1EEENSA_ILi2EEESB_EEENS1_35KernelTmaWarpSpecializedCooperativeEEENS5_IJNSA_ILi128EEENSA_ILi256EEENSA_ILi64EEEEEENS_6half_tENS5_IJlSB_lEEESK_SL_NS4_8TiledMMAINS4_8MMA_AtomIJNS4_4SM904GMMA26MMA_64x256x16_F32F16F16_SSILNSP_5MajorE0ELSR_0ELNSP_7ScaleInE1ELSS_1EEEEEENS4_6LayoutINS5_IJSC_SB_SB_EEENS5_IJSB_NSA_ILi0EEESX_EEEEENS5_IJNS4_10UnderscoreES10_S10_EEEEENS4_23SM90_TMA_LOAD_MULTICASTENS4_14ComposedLayoutINS4_7SwizzleILi3ELi4ELi3EEENS4_18smem_ptr_flag_bitsILi16EEENSV_INS5_IJNSA_ILi8EEESI_EEENS5_IJSI_SB_EEEEEEEvNS4_8identityENS4_13SM90_TMA_LOADES1D_vS1E_EENS_8epilogue10collective6detail29Sm90TmaWarpSpecializedAdapterINS1I_15DefaultEpilogueISK_SL_SL_NS1H_6thread17LinearCombinationISK_Li1EffLNS1M_9ScaleType4KindE0ELNS_15FloatRoundStyleE2ESK_EENS1_15EpilogueDefaultEEEEEvvEEEEvNT_6ParamsE,"ax",@progbits
	.align	128
.text._ZN7cutlass13device_kernelINS_4gemm6kernel13GemmUniversalIN4cute5tupleIJiiiiEEENS1_10collective13CollectiveMmaINS1_34MainloopSm90TmaGmmaWarpSpecializedILi4ENS5_IJNS4_1CILi1EEENSA_ILi2EEESB_EEENS1_35KernelTmaWarpSpecializedCooperativeEEENS5_IJNSA_ILi128EEENSA_ILi256EEENSA_ILi64EEEEEENS_6half_tENS5_IJlSB_lEEESK_SL_NS4_8TiledMMAINS4_8MMA_AtomIJNS4_4SM904GMMA26MMA_64x256x16_F32F16F16_SSILNSP_5MajorE0ELSR_0ELNSP_7ScaleInE1ELSS_1EEEEEENS4_6LayoutINS5_IJSC_SB_SB_EEENS5_IJSB_NSA_ILi0EEESX_EEEEENS5_IJNS4_10UnderscoreES10_S10_EEEEENS4_23SM90_TMA_LOAD_MULTICASTENS4_14ComposedLayoutINS4_7SwizzleILi3ELi4ELi3EEENS4_18smem_ptr_flag_bitsILi16EEENSV_INS5_IJNSA_ILi8EEESI_EEENS5_IJSI_SB_EEEEEEEvNS4_8identityENS4_13SM90_TMA_LOADES1D_vS1E_EENS_8epilogue10collective6detail29Sm90TmaWarpSpecializedAdapterINS1I_15DefaultEpilogueISK_SL_SL_NS1H_6thread17LinearCombinationISK_Li1EffLNS1M_9ScaleType4KindE0ELNS_15FloatRoundStyleE2ESK_EENS1_15EpilogueDefaultEEEEEvvEEEEvNT_6ParamsE:
        .type           _ZN7cutlass13device_kernelINS_4gemm6kernel13GemmUniversalIN4cute5tupleIJiiiiEEENS1_10collective13CollectiveMmaINS1_34MainloopSm90TmaGmmaWarpSpecializedILi4ENS5_IJNS4_1CILi1EEENSA_ILi2EEESB_EEENS1_35KernelTmaWarpSpecializedCooperativeEEENS5_IJNSA_ILi128EEENSA_ILi256EEENSA_ILi64EEEEEENS_6half_tENS5_IJlSB_lEEESK_SL_NS4_8TiledMMAINS4_8MMA_AtomIJNS4_4SM904GMMA26MMA_64x256x16_F32F16F16_SSILNSP_5MajorE0ELSR_0ELNSP_7ScaleInE1ELSS_1EEEEEENS4_6LayoutINS5_IJSC_SB_SB_EEENS5_IJSB_NSA_ILi0EEESX_EEEEENS5_IJNS4_10UnderscoreES10_S10_EEEEENS4_23SM90_TMA_LOAD_MULTICASTENS4_14ComposedLayoutINS4_7SwizzleILi3ELi4ELi3EEENS4_18smem_ptr_flag_bitsILi16EEENSV_INS5_IJNSA_ILi8EEESI_EEENS5_IJSI_SB_EEEEEEEvNS4_8identityENS4_13SM90_TMA_LOADES1D_vS1E_EENS_8epilogue10collective6detail29Sm90TmaWarpSpecializedAdapterINS1I_15DefaultEpilogueISK_SL_SL_NS1H_6thread17LinearCombinationISK_Li1EffLNS1M_9ScaleType4KindE0ELNS_15FloatRoundStyleE2ESK_EENS1_15EpilogueDefaultEEEEEvvEEEEvNT_6ParamsE,@function
        .size           _ZN7cutlass13device_kernelINS_4gemm6kernel13GemmUniversalIN4cute5tupleIJiiiiEEENS1_10collective13CollectiveMmaINS1_34MainloopSm90TmaGmmaWarpSpecializedILi4ENS5_IJNS4_1CILi1EEENSA_ILi2EEESB_EEENS1_35KernelTmaWarpSpecializedCooperativeEEENS5_IJNSA_ILi128EEENSA_ILi256EEENSA_ILi64EEEEEENS_6half_tENS5_IJlSB_lEEESK_SL_NS4_8TiledMMAINS4_8MMA_AtomIJNS4_4SM904GMMA26MMA_64x256x16_F32F16F16_SSILNSP_5MajorE0ELSR_0ELNSP_7ScaleInE1ELSS_1EEEEEENS4_6LayoutINS5_IJSC_SB_SB_EEENS5_IJSB_NSA_ILi0EEESX_EEEEENS5_IJNS4_10UnderscoreES10_S10_EEEEENS4_23SM90_TMA_LOAD_MULTICASTENS4_14ComposedLayoutINS4_7SwizzleILi3ELi4ELi3EEENS4_18smem_ptr_flag_bitsILi16EEENSV_INS5_IJNSA_ILi8EEESI_EEENS5_IJSI_SB_EEEEEEEvNS4_8identityENS4_13SM90_TMA_LOADES1D_vS1E_EENS_8epilogue10collective6detail29Sm90TmaWarpSpecializedAdapterINS1I_15DefaultEpilogueISK_SL_SL_NS1H_6thread17LinearCombinationISK_Li1EffLNS1M_9ScaleType4KindE0ELNS_15FloatRoundStyleE2ESK_EENS1_15EpilogueDefaultEEEEEvvEEEEvNT_6ParamsE,(.L_x_325 - _ZN7cutlass13device_kernelINS_4gemm6kernel13GemmUniversalIN4cute5tupleIJiiiiEEENS1_10collective13CollectiveMmaINS1_34MainloopSm90TmaGmmaWarpSpecializedILi4ENS5_IJNS4_1CILi1EEENSA_ILi2EEESB_EEENS1_35KernelTmaWarpSpecializedCooperativeEEENS5_IJNSA_ILi128EEENSA_ILi256EEENSA_ILi64EEEEEENS_6half_tENS5_IJlSB_lEEESK_SL_NS4_8TiledMMAINS4_8MMA_AtomIJNS4_4SM904GMMA26MMA_64x256x16_F32F16F16_SSILNSP_5MajorE0ELSR_0ELNSP_7ScaleInE1ELSS_1EEEEEENS4_6LayoutINS5_IJSC_SB_SB_EEENS5_IJSB_NSA_ILi0EEESX_EEEEENS5_IJNS4_10UnderscoreES10_S10_EEEEENS4_23SM90_TMA_LOAD_MULTICASTENS4_14ComposedLayoutINS4_7SwizzleILi3ELi4ELi3EEENS4_18smem_ptr_flag_bitsILi16EEENSV_INS5_IJNSA_ILi8EEESI_EEENS5_IJSI_SB_EEEEEEEvNS4_8identityENS4_13SM90_TMA_LOADES1D_vS1E_EENS_8epilogue10collective6detail29Sm90TmaWarpSpecializedAdapterINS1I_15DefaultEpilogueISK_SL_SL_NS1H_6thread17LinearCombinationISK_Li1EffLNS1M_9ScaleType4KindE0ELNS_15FloatRoundStyleE2ESK_EENS1_15EpilogueDefaultEEEEEvvEEEEvNT_6ParamsE)
        .other          _ZN7cutlass13device_kernelINS_4gemm6kernel13GemmUniversalIN4cute5tupleIJiiiiEEENS1_10collective13CollectiveMmaINS1_34MainloopSm90TmaGmmaWarpSpecializedILi4ENS5_IJNS4_1CILi1EEENSA_ILi2EEESB_EEENS1_35KernelTmaWarpSpecializedCooperativeEEENS5_IJNSA_ILi128EEENSA_ILi256EEENSA_ILi64EEEEEENS_6half_tENS5_IJlSB_lEEESK_SL_NS4_8TiledMMAINS4_8MMA_AtomIJNS4_4SM904GMMA26MMA_64x256x16_F32F16F16_SSILNSP_5MajorE0ELSR_0ELNSP_7ScaleInE1ELSS_1EEEEEENS4_6LayoutINS5_IJSC_SB_SB_EEENS5_IJSB_NSA_ILi0EEESX_EEEEENS5_IJNS4_10UnderscoreES10_S10_EEEEENS4_23SM90_TMA_LOAD_MULTICASTENS4_14ComposedLayoutINS4_7SwizzleILi3ELi4ELi3EEENS4_18smem_ptr_flag_bitsILi16EEENSV_INS5_IJNSA_ILi8EEESI_EEENS5_IJSI_SB_EEEEEEEvNS4_8identityENS4_13SM90_TMA_LOADES1D_vS1E_EENS_8epilogue10collective6detail29Sm90TmaWarpSpecializedAdapterINS1I_15DefaultEpilogueISK_SL_SL_NS1H_6thread17LinearCombinationISK_Li1EffLNS1M_9ScaleType4KindE0ELNS_15FloatRoundStyleE2ESK_EENS1_15EpilogueDefaultEEEEEvvEEEEvNT_6ParamsE,@"STO_CUDA_ENTRY STV_DEFAULT"
_ZN7cutlass13device_kernelINS_4gemm6kernel13GemmUniversalIN4cute5tupleIJiiiiEEENS1_10collective13CollectiveMmaINS1_34MainloopSm90TmaGmmaWarpSpecializedILi4ENS5_IJNS4_1CILi1EEENSA_ILi2EEESB_EEENS1_35KernelTmaWarpSpecializedCooperativeEEENS5_IJNSA_ILi128EEENSA_ILi256EEENSA_ILi64EEEEEENS_6half_tENS5_IJlSB_lEEESK_SL_NS4_8TiledMMAINS4_8MMA_AtomIJNS4_4SM904GMMA26MMA_64x256x16_F32F16F16_SSILNSP_5MajorE0ELSR_0ELNSP_7ScaleInE1ELSS_1EEEEEENS4_6LayoutINS5_IJSC_SB_SB_EEENS5_IJSB_NSA_ILi0EEESX_EEEEENS5_IJNS4_10UnderscoreES10_S10_EEEEENS4_23SM90_TMA_LOAD_MULTICASTENS4_14ComposedLayoutINS4_7SwizzleILi3ELi4ELi3EEENS4_18smem_ptr_flag_bitsILi16EEENSV_INS5_IJNSA_ILi8EEESI_EEENS5_IJSI_SB_EEEEEEEvNS4_8identityENS4_13SM90_TMA_LOADES1D_vS1E_EENS_8epilogue10collective6detail29Sm90TmaWarpSpecializedAdapterINS1I_15DefaultEpilogueISK_SL_SL_NS1H_6thread17LinearCombinationISK_Li1EffLNS1M_9ScaleType4KindE0ELNS_15FloatRoundStyleE2ESK_EENS1_15EpilogueDefaultEEEEEvvEEEEvNT_6ParamsE:
[----:B------:R-:W0:Y:S01]  /*0000*/  LDC R1, c[0x0][0x28] ;  /* 0x00000a00ff017b82 */ /* 0x000e220000000800 */
[----:B------:R-:W1:Y:S01]  /*0010*/  S2R R18, SR_TID.X ;  /* 0x0000000000127919 */ /* 0x000e620000002100 */
[----:B------:R-:W-:Y:S01]  /*0020*/  ELECT P0, URZ, PT ;  /* 0x00000000003f782f */ /* 0x000fe20003800000 */
[----:B------:R-:W-:Y:S01]  /*0030*/  BSSY B0, `(.L_x_0) ;  /* 0x000000f000007945 */ /* 0x000fe20003800000 */
[--C-:B-1----:R-:W-:Y:S02]  /*0040*/  SHF.R.U32.HI R0, RZ, 0x5, R18.reuse ;  /* 0x00000005ff007819 */ /* 0x102fe40000011612 */
[----:B------:R-:W-:-:S03]  /*0050*/  SHF.R.U32.HI R3, RZ, 0x7, R18 ;  /* 0x00000007ff037819 */ /* 0x000fc60000011612 */
[----:B------:R-:W1:Y:S04]  /*0060*/  SHFL.IDX PT, R2, R0, RZ, 0x1f ;  /* 0x00001fff00027589 */ /* 0x000e6800000e0000 */
[----:B------:R2:W3:Y:S01]  /*0070*/  SHFL.IDX PT, R5, R3, RZ, 0x1f ;  /* 0x00001fff03057589 */ /* 0x0004e200000e0000 */
[----:B-1----:R-:W-:-:S13]  /*0080*/  ISETP.NE.OR P0, PT, R2, RZ, !P0 ;  /* 0x000000ff0200720c */ /* 0x002fda0004705670 */
[----:B0-23--:R-:W-:Y:S05]  /*0090*/  @P0 BRA `(.L_x_1) ;  /* 0x0000000000200947 */ /* 0x00dfea0003800000 */
[----:B------:R-:W-:Y:S02]  /*00a0*/  ULDC.64 UR4, c[0x0][0x198] ;  /* 0x0000660000047ab9 */ /* 0x000fe40000000a00 */
[----:B------:R-:W-:Y:S02]  /*00b0*/  UIADD3 UR6, UP0, UR4, 0xf0, URZ ;  /* 0x000000f004067890 */ /* 0x000fe4000ff1e03f */
[----:B------:R-:W-:Y:S02]  /*00c0*/  UIADD3 UR4, UP1, UR4, 0x1f0, URZ ;  /* 0x000001f004047890 */ /* 0x000fe4000ff3e03f */
[----:B------:R-:W-:Y:S02]  /*00d0*/  UIADD3.X UR7, URZ, UR5, URZ, UP0, !UPT ;  /* 0x000000053f077290 */ /* 0x000fe400087fe43f */
[----:B------:R-:W-:-:S07]  /*00e0*/  UIADD3.X UR5, URZ, UR5, URZ, UP1, !UPT ;  /* 0x000000053f057290 */ /* 0x000fce0008ffe43f */
[----:B------:R0:W-:Y:S02]  /*00f0*/  UTMACCTL.PF [UR6] ;  /* 0x00000000060079b9 */ /* 0x0001e40008040000 */
[----:B------:R0:W-:Y:S02]  /*0100*/  UTMACCTL.PF [UR4] ;  /* 0x00000000040079b9 */ /* 0x0001e40008040000 */
[----:B0-----:R-:W-:Y:S01]  /*0110*/  NOP ;  /* 0x0000000000007918 */ /* 0x001fe20000000000 */
.L_x_1:
[----:B------:R-:W-:Y:S05]  /*0120*/  BSYNC B0 ;  /* 0x0000000000007941 */ /* 0x000fea0003800000 */
.L_x_0:
[----:B------:R-:W0:Y:S02]  /*0130*/  SHFL.IDX PT, R3, R0, RZ, 0x1f ;  /* 0x00001fff00037589 */ /* 0x000e2400000e0000 */
[----:B0-----:R-:W-:-:S13]  /*0140*/  ISETP.NE.AND P0, PT, R3, RZ, PT ;  /* 0x000000ff0300720c */ /* 0x001fda0003f05270 */
[----:B------:R-:W-:Y:S05]  /*0150*/  @P0 BRA `(.L_x_2) ;  /* 0x0000000000580947 */ /* 0x000fea0003800000 */
[----:B------:R-:W0:Y:S01]  /*0160*/  S2UR UR8, SR_CgaCtaId ;  /* 0x00000000000879c3 */ /* 0x000e220000008800 */
[----:B------:R-:W-:Y:S01]  /*0170*/  UMOV UR4, 0x400 ;  /* 0x0000040000047882 */ /* 0x000fe20000000000 */
[----:B------:R-:W-:Y:S01]  /*0180*/  UMOV UR5, 0x1 ;  /* 0x0000000100057882 */ /* 0x000fe20000000000 */
[----:B------:R-:W-:Y:S01]  /*0190*/  UMOV UR6, 0x4 ;  /* 0x0000000400067882 */ /* 0x000fe20000000000 */
[----:B------:R-:W-:Y:S01]  /*01a0*/  ELECT P0, URZ, PT ;  /* 0x00000000003f782f */ /* 0x000fe20003800000 */
[----:B------:R-:W-:-:S04]  /*01b0*/  UIADD3 UR6, -UR6, 0x100000, URZ ;  /* 0x0010000006067890 */ /* 0x000fc8000fffe13f */
[----:B------:R-:W-:Y:S02]  /*01c0*/  USHF.L.U32 UR7, UR6, 0xb, URZ ;  /* 0x0000000b06077899 */ /* 0x000fe4000800063f */
[----:B------:R-:W-:Y:S02]  /*01d0*/  USHF.L.U32 UR6, UR6, 0x1, URZ ;  /* 0x0000000106067899 */ /* 0x000fe4000800063f */
[----:B0-----:R-:W-:Y:S02]  /*01e0*/  ULEA UR8, UR8, UR4, 0x18 ;  /* 0x0000000408087291 */ /* 0x001fe4000f8ec03f */
[----:B------:R-:W-:-:S04]  /*01f0*/  UIADD3 UR4, -UR5, 0x100000, URZ ;  /* 0x0010000005047890 */ /* 0x000fc8000fffe13f */
[----:B------:R-:W-:Y:S02]  /*0200*/  USHF.L.U32 UR5, UR4, 0xb, URZ ;  /* 0x0000000b04057899 */ /* 0x000fe4000800063f */
[----:B------:R-:W-:Y:S01]  /*0210*/  USHF.L.U32 UR4, UR4, 0x1, URZ ;  /* 0x0000000104047899 */ /* 0x000fe2000800063f */
[----:B------:R-:W0:Y:S11]  /*0220*/  FENCE.VIEW.ASYNC.S ;  /* 0x00000000000073c6 */ /* 0x000e360000000000 */
[----:B0-----:R0:W1:Y:S01]  /*0230*/  SYNCS.EXCH.64 URZ, [UR8], UR4 ;  /* 0x00000004083f75b2 */ /* 0x0010620008000100 */
[----:B------:R0:W2:Y:S01]  /*0240*/  SYNCS.EXCH.64 URZ, [UR8+0x20], UR6 ;  /* 0x00002006083f75b2 */ /* 0x0000a20008000100 */
[----:B------:R0:W3:Y:S01]  /*0250*/  SYNCS.EXCH.64 URZ, [UR8+0x8], UR4 ;  /* 0x00000804083f75b2 */ /* 0x0000e20008000100 */
[----:B------:R0:W4:Y:S01]  /*0260*/  SYNCS.EXCH.64 URZ, [UR8+0x28], UR6 ;  /* 0x00002806083f75b2 */ /* 0x0001220008000100 */
[----:B------:R0:W0:Y:S01]  /*0270*/  SYNCS.EXCH.64 URZ, [UR8+0x10], UR4 ;  /* 0x00001004083f75b2 */ /* 0x0000220008000100 */
[----:B------:R0:W0:Y:S01]  /*0280*/  SYNCS.EXCH.64 URZ, [UR8+0x30], UR6 ;  /* 0x00003006083f75b2 */ /* 0x0000220008000100 */
[----:B------:R0:W0:Y:S01]  /*0290*/  SYNCS.EXCH.64 URZ, [UR8+0x18], UR4 ;  /* 0x00001804083f75b2 */ /* 0x0000220008000100 */
[----:B------:R0:W0:Y:S01]  /*02a0*/  SYNCS.EXCH.64 URZ, [UR8+0x38], UR6 ;  /* 0x00003806083f75b2 */ /* 0x0000220008000100 */
[----:B------:R-:W-:Y:S01]  /*02b0*/  NOP ;  /* 0x0000000000007918 */ /* 0x000fe20000000000 */
.L_x_2:
[----:B------:R-:W-:Y:S01]  /*02c0*/  SHF.R.S32.HI R7, RZ, 0x1f, R18 ;  /* 0x0000001fff077819 */ /* 0x000fe20000011412 */
[----:B------:R-:W5:Y:S01]  /*02d0*/  SHFL.IDX PT, R0, R0, RZ, 0x1f ;  /* 0x00001fff00007589 */ /* 0x000f6200000e0000 */
[----:B0-----:R-:W0:Y:S01]  /*02e0*/  S2UR UR8, SR_CTAID.X ;  /* 0x00000000000879c3 */ /* 0x001e220000002500 */
[----:B------:R-:W-:Y:S02]  /*02f0*/  ELECT P0, URZ, PT ;  /* 0x00000000003f782f */ /* 0x000fe40003800000 */
[----:B------:R-:W-:Y:S01]  /*0300*/  LEA.HI R7, R7, R18, RZ, 0x7 ;  /* 0x0000001207077211 */ /* 0x000fe200078f38ff */
[----:B------:R-:W1:Y:S01]  /*0310*/  S2R R4, SR_CTAID.Y ;  /* 0x0000000000047919 */ /* 0x000e620000002600 */
[----:B------:R-:W-:Y:S01]  /*0320*/  ULDC UR4, c[0x0][0x154] ;  /* 0x0000550000047ab9 */ /* 0x000fe20000000800 */
[----:B------:R-:W-:Y:S01]  /*0330*/  NOP ;  /* 0x0000000000007918 */ /* 0x000fe20000000000 */
[----:B------:R-:W-:Y:S01]  /*0340*/  LOP3.LUT R7, R7, 0xffffff80, RZ, 0xc0, !PT ;  /* 0xffffff8007077812 */ /* 0x000fe200078ec0ff */
[----:B------:R-:W-:Y:S01]  /*0350*/  NOP ;  /* 0x0000000000007918 */ /* 0x000fe20000000000 */
[----:B------:R-:W2:Y:S03]  /*0360*/  LDC R12, c[0x0][0x140] ;  /* 0x00005000ff0c7b82 */ /* 0x000ea60000000800 */
[----:B------:R-:W-:-:S05]  /*0370*/  IMAD.IADD R7, R18, 0x1, -R7 ;  /* 0x0000000112077824 */ /* 0x000fca00078e0a07 */
[----:B------:R-:W-:Y:S02]  /*0380*/  SHF.R.S32.HI R6, RZ, 0x1f, R7 ;  /* 0x0000001fff067819 */ /* 0x000fe40000011407 */
[----:B------:R-:W-:Y:S02]  /*0390*/  LOP3.LUT P2, RZ, R7, 0x7, RZ, 0xc0, !PT ;  /* 0x0000000707ff7812 */ /* 0x000fe4000784c0ff */
[----:B------:R-:W-:Y:S02]  /*03a0*/  LEA.HI R6, R6, R7, RZ, 0x3 ;  /* 0x0000000706067211 */ /* 0x000fe400078f18ff */
[----:B-----5:R-:W-:Y:S02]  /*03b0*/  ISETP.NE.OR P0, PT, R0, RZ, !P0 ;  /* 0x000000ff0000720c */ /* 0x020fe40004705670 */
[--C-:B------:R-:W-:Y:S02]  /*03c0*/  SHF.R.S32.HI R0, RZ, 0x3, R6.reuse ;  /* 0x00000003ff007819 */ /* 0x100fe40000011406 */
[----:B------:R-:W-:-:S02]  /*03d0*/  SHF.R.S32.HI R9, RZ, 0x1f, R6 ;  /* 0x0000001fff097819 */ /* 0x000fc40000011406 */
[----:B------:R-:W-:Y:S02]  /*03e0*/  SHF.R.S32.HI R6, RZ, 0x1f, R3 ;  /* 0x0000001fff067819 */ /* 0x000fe40000011403 */
[----:B------:R-:W-:Y:S02]  /*03f0*/  LEA.HI R9, R9, R0, RZ, 0x2 ;  /* 0x0000000009097211 */ /* 0x000fe400078f10ff */
[----:B------:R-:W-:Y:S02]  /*0400*/  LEA.HI R6, R6, R3, RZ, 0x2 ;  /* 0x0000000306067211 */ /* 0x000fe400078f10ff */
[----:B-1----:R-:W-:Y:S01]  /*0410*/  I2FP.F32.U32 R8, R4 ;  /* 0x0000000400087245 */ /* 0x002fe20000201000 */
[----:B------:R-:W-:Y:S01]  /*0420*/  VOTEU.ALL UP0, P0 ;  /* 0x00000000003f7886 */ /* 0x000fe20000000000 */
[----:B------:R-:W-:Y:S01]  /*0430*/  LOP3.LUT R6, R6, 0x3ffffffc, RZ, 0xc0, !PT ;  /* 0x3ffffffc06067812 */ /* 0x000fe200078ec0ff */
[----:B------:R-:W-:Y:S01]  /*0440*/  VOTEU.ALL UP1, P0 ;  /* 0x00000000003f7886 */ /* 0x000fe20000020000 */
[----:B------:R-:W-:Y:S01]  /*0450*/  LOP3.LUT R9, R9, 0xfffffffc, RZ, 0xc0, !PT ;  /* 0xfffffffc09097812 */ /* 0x000fe200078ec0ff */
[----:B------:R-:W-:Y:S01]  /*0460*/  FMUL R10, R8, UR4 ;  /* 0x00000004080a7c20 */ /* 0x000fe20008400000 */
[----:B------:R-:W1:Y:S01]  /*0470*/  @!UP0 S2UR UR7, SR_CgaCtaId ;  /* 0x00000000000789c3 */ /* 0x000e620000008800 */
[----:B------:R-:W-:Y:S01]  /*0480*/  IMAD.IADD R11, R3, 0x1, -R6 ;  /* 0x00000001030b7824 */ /* 0x000fe200078e0a06 */
[----:B0-----:R-:W-:Y:S01]  /*0490*/  I2FP.F32.U32 R6, UR8 ;  /* 0x0000000800067c45 */ /* 0x001fe20008201000 */
[----:B------:R-:W-:Y:S01]  /*04a0*/  IMAD.IADD R0, R0, 0x1, -R9 ;  /* 0x0000000100007824 */ /* 0x000fe200078e0a09 */
[----:B------:R-:W-:Y:S01]  /*04b0*/  ULDC UR4, c[0x0][0x150] ;  /* 0x0000540000047ab9 */ /* 0x000fe20000000800 */
[----:B------:R-:W0:Y:S01]  /*04c0*/  F2I.U32.TRUNC.NTZ R10, R10 ;  /* 0x0000000a000a7305 */ /* 0x000e22000020f000 */
[----:B------:R-:W-:Y:S01]  /*04d0*/  SHF.R.S32.HI R3, RZ, 0x1f, R2 ;  /* 0x0000001fff037819 */ /* 0x000fe20000011402 */
[----:B------:R-:W-:Y:S01]  /*04e0*/  FMUL R6, R6, UR4 ;  /* 0x0000000406067c20 */ /* 0x000fe20008400000 */
[----:B------:R-:W5:Y:S01]  /*04f0*/  LDC R9, c[0x0][0x148] ;  /* 0x00005200ff097b82 */ /* 0x000f620000000800 */
[----:B------:R-:W-:Y:S01]  /*0500*/  IMAD R11, R11, 0x4, R0 ;  /* 0x000000040b0b7824 */ /* 0x000fe200078e0200 */
[----:B------:R-:W-:Y:S01]  /*0510*/  LEA.HI R3, R3, R2, RZ, 0x2 ;  /* 0x0000000203037211 */ /* 0x000fe200078f10ff */
[----:B------:R-:W-:Y:S01]  /*0520*/  UMOV UR4, 0x20 ;  /* 0x0000002000047882 */ /* 0x000fe20000000000 */
[----:B------:R-:W-:Y:S01]  /*0530*/  @!UP0 UMOV UR6, 0x400 ;  /* 0x0000040000068882 */ /* 0x000fe20000000000 */
[----:B------:R-:W3:Y:S01]  /*0540*/  F2I.U32.TRUNC.NTZ R6, R6 ;  /* 0x0000000600067305 */ /* 0x000ee2000020f000 */
[----:B------:R-:W-:Y:S01]  /*0550*/  LOP3.LUT R3, R3, 0xfffffffc, RZ, 0xc0, !PT ;  /* 0xfffffffc03037812 */ /* 0x000fe200078ec0ff */
[----:B------:R-:W-:Y:S01]  /*0560*/  IMAD.SHL.U32 R22, R11, 0x4, RZ ;  /* 0x000000040b167824 */ /* 0x000fe200078e00ff */
[----:B------:R-:W4:Y:S01]  /*0570*/  LDC R8, c[0x0][0x144] ;  /* 0x00005100ff087b82 */ /* 0x000f220000000800 */
[----:B------:R-:W-:-:S04]  /*0580*/  @!UP0 UIADD3 UR4, -UR4, 0x100000, URZ ;  /* 0x0010000004048890 */ /* 0x000fc8000fffe13f */
[----:B------:R-:W-:Y:S02]  /*0590*/  @!UP0 USHF.L.U32 UR5, UR4, 0xb, URZ ;  /* 0x0000000b04058899 */ /* 0x000fe4000800063f */
[----:B------:R-:W-:Y:S01]  /*05a0*/  @!UP0 USHF.L.U32 UR4, UR4, 0x1, URZ ;  /* 0x0000000104048899 */ /* 0x000fe2000800063f */
[----:B--2---:R-:W-:Y:S01]  /*05b0*/  ISETP.EQ.U32.AND P3, PT, R12, 0x1, PT ;  /* 0x000000010c00780c */ /* 0x004fe20003f62070 */
[----:B------:R-:W-:Y:S01]  /*05c0*/  IMAD.IADD R0, R2, 0x1, -R3 ;  /* 0x0000000102007824 */ /* 0x000fe200078e0a03 */
[----:B------:R-:W-:Y:S01]  /*05d0*/  LOP3.LUT R22, R11, 0xc, R22, 0x78, !PT ;  /* 0x0000000c0b167812 */ /* 0x000fe200078e7816 */
[----:B0-----:R-:W-:Y:S01]  /*05e0*/  IMAD.MOV R14, RZ, RZ, -R10 ;  /* 0x000000ffff0e7224 */ /* 0x001fe200078e0a0a */
[----:B-1----:R-:W-:Y:S02]  /*05f0*/  @!UP0 ULEA UR6, UR7, UR6, 0x18 ;  /* 0x0000000607068291 */ /* 0x002fe4000f8ec03f */
[----:B------:R-:W-:Y:S01]  /*0600*/  ISETP.NE.AND P1, PT, R0, 0x3, PT ;  /* 0x000000030000780c */ /* 0x000fe20003f25270 */
[----:B------:R-:W-:Y:S01]  /*0610*/  VOTEU.ALL UP0, P0 ;  /* 0x00000000003f7886 */ /* 0x000fe20000000000 */
[----:B------:R-:W-:Y:S01]  /*0620*/  ISETP.LT.U32.AND P0, PT, R22, 0x2, !P2 ;  /* 0x000000021600780c */ /* 0x000fe20005701070 */
[----:B---3--:R-:W-:Y:S01]  /*0630*/  IMAD.MOV R3, RZ, RZ, -R6 ;  /* 0x000000ffff037224 */ /* 0x008fe200078e0a06 */
[----:B------:R-:W-:-:S02]  /*0640*/  ISETP.EQ.OR P1, PT, R0, RZ, !P1 ;  /* 0x000000ff0000720c */ /* 0x000fc40004f22670 */
[----:B------:R-:W-:Y:S01]  /*0650*/  ISETP.NE.AND P2, PT, R5, RZ, PT ;  /* 0x000000ff0500720c */ /* 0x000fe20003f45270 */
[----:B-----5:R-:W-:Y:S01]  /*0660*/  IMAD R7, R9, R14, R4 ;  /* 0x0000000e09077224 */ /* 0x020fe200078e0204 */
[----:B------:R-:W-:Y:S01]  /*0670*/  ISETP.EQ.AND P1, PT, R5, RZ, P1 ;  /* 0x000000ff0500720c */ /* 0x000fe20000f22270 */
[----:B------:R-:W0:Y:S02]  /*0680*/  FENCE.VIEW.ASYNC.S ;  /* 0x00000000000073c6 */ /* 0x000e240000000000 */
[----:B0-----:R0:W1:Y:S01]  /*0690*/  @!UP0 SYNCS.EXCH.64 URZ, [UR6+0x50], UR4 ;  /* 0x00005004063f85b2 */ /* 0x0010620008000100 */
[----:B------:R-:W-:Y:S02]  /*06a0*/  ISETP.NE.AND P4, PT, R7, R22, PT ;  /* 0x000000160700720c */ /* 0x000fe40003f85270 */
[----:B------:R-:W-:Y:S01]  /*06b0*/  SEL R19, RZ, 0x1, !P1 ;  /* 0x00000001ff137807 */ /* 0x000fe20004800000 */
[----:B----4-:R-:W-:Y:S02]  /*06c0*/  IMAD R3, R8, R3, UR8 ;  /* 0x0000000808037e24 */ /* 0x010fe4000f8e0203 */
[----:B------:R-:W-:-:S03]  /*06d0*/  VIADD R8, R5, 0xffffffff ;  /* 0xffffffff05087836 */ /* 0x000fc60000000000 */
[----:B------:R-:W-:Y:S02]  /*06e0*/  ISETP.EQ.OR P4, PT, R3, RZ, !P4 ;  /* 0x000000ff0300720c */ /* 0x000fe40006782670 */
[----:B------:R-:W-:Y:S02]  /*06f0*/  ISETP.GE.U32.AND P5, PT, R8, 0x2, PT ;  /* 0x000000020800780c */ /* 0x000fe40003fa6070 */
[----:B------:R-:W-:Y:S02]  /*0700*/  PLOP3.LUT P0, PT, P0, P4, PT, 0x80, 0x0 ;  /* 0x000000000000781c */ /* 0x000fe40000709070 */
[----:B------:R-:W-:Y:S01]  /*0710*/  SEL R19, R19, 0x2, P5 ;  /* 0x0000000213137807 */ /* 0x000fe20002800000 */
[----:B------:R0:W2:Y:S01]  /*0720*/  @!UP1 SYNCS.EXCH.64 URZ, [UR6+0x58], UR4 ;  /* 0x00005804063f95b2 */ /* 0x0000a20008000100 */
[----:B------:R-:W-:Y:S01]  /*0730*/  P2R R156, PR, RZ, 0x1 ;  /* 0x00000001ff9c7803 */ /* 0x000fe20000000000 */
[----:B------:R-:W-:Y:S01]  /*0740*/  NOP ;  /* 0x0000000000007918 */ /* 0x000fe20000000000 */
[----:B------:R-:W-:Y:S07]  /*0750*/  @!P3 BRA `(.L_x_3) ;  /* 0x000000000008b947 */ /* 0x000fee0003800000 */
[----:B-12---:R-:W-:Y:S01]  /*0760*/  UCGABAR_ARV ;  /* 0x00000000000079c7 */ /* 0x006fe20008000000 */
[----:B------:R-:W-:Y:S05]  /*0770*/  BRA `(.L_x_4) ;  /* 0x0000000000047947 */ /* 0x000fea0003800000 */
.L_x_3:
[----:B-12---:R-:W-:Y:S01]  /*0780*/  NOP ;  /* 0x0000000000007918 */ /* 0x006fe20000000000 */
.L_x_4:
[----:B------:R-:W1:Y:S01]  /*0790*/  LDC R2, c[0x0][0x65c] ;  /* 0x00019700ff027b82 */ /* 0x000e620000000800 */
[----:B------:R-:W-:Y:S02]  /*07a0*/  IMAD.U32 R6, RZ, RZ, UR8 ;  /* 0x00000008ff067e24 */ /* 0x000fe4000f8e00ff */
[----:B------:R-:W-:Y:S01]  /*07b0*/  IMAD.MOV.U32 R7, RZ, RZ, RZ ;  /* 0x000000ffff077224 */ /* 0x000fe200078e00ff */
[----:B-1----:R-:W-:-:S04]  /*07c0*/  ISETP.NE.AND P1, PT, R2, 0x1, PT ;  /* 0x000000010200780c */ /* 0x002fc80003f25270 */
[----:B------:R-:W-:-:S09]  /*07d0*/  P2R R5, PR, RZ, 0x2 ;  /* 0x00000002ff057803 */ /* 0x000fd20000000000 */
[----:B------:R-:W1:Y:S01]  /*07e0*/  @P1 LDC R17, c[0x0][0x10] ;  /* 0x00000400ff111b82 */ /* 0x000e620000000800 */
[----:B------:R-:W-:Y:S02]  /*07f0*/  @P1 IMAD.MOV.U32 R5, RZ, RZ, RZ ;  /* 0x000000ffff051224 */ /* 0x000fe400078e00ff */
[----:B------:R-:W-:-:S05]  /*0800*/  @P1 IMAD.MOV.U32 R13, RZ, RZ, RZ ;  /* 0x000000ffff0d1224 */ /* 0x000fca00078e00ff */
[----:B------:R-:W2:Y:S01]  /*0810*/  @!P1 LDC R11, c[0x0][0xc] ;  /* 0x00000300ff0b9b82 */ /* 0x000ea20000000800 */
[----:B-1----:R-:W-:-:S04]  /*0820*/  @P1 IMAD.WIDE.U32 R16, R17, UR8, R4 ;  /* 0x0000000811101c25 */ /* 0x002fc8000f8e0004 */
[----:B------:R-:W-:Y:S02]  /*0830*/  @P1 IMAD.IADD R17, R17, 0x1, R13 ;  /* 0x0000000111111824 */ /* 0x000fe400078e020d */
[----:B--2---:R-:W-:-:S04]  /*0840*/  @!P1 IMAD.WIDE.U32 R6, R4, R11, R6 ;  /* 0x0000000b04069225 */ /* 0x004fc800078e0006 */
[----:B------:R-:W-:Y:S02]  /*0850*/  @!P1 IMAD.MOV.U32 R16, RZ, RZ, R6 ;  /* 0x000000ffff109224 */ /* 0x000fe400078e0006 */
[----:B------:R-:W-:Y:S01]  /*0860*/  @!P1 IMAD.MOV.U32 R17, RZ, RZ, R7 ;  /* 0x000000ffff119224 */ /* 0x000fe200078e0007 */
[----:B------:R-:W-:Y:S06]  /*0870*/  @!P3 BRA `(.L_x_5) ;  /* 0x00000000000cb947 */ /* 0x000fec0003800000 */
[----:B------:R-:W-:Y:S01]  /*0880*/  UCGABAR_WAIT ;  /* 0x0000000000007dc7 */ /* 0x000fe20008000000 */
[----:B------:R-:W-:Y:S01]  /*0890*/  CCTL.IVALL ;  /* 0x00000000ff00798f */ /* 0x000fe20002000000 */
[----:B------:R-:W-:Y:S05]  /*08a0*/  BRA `(.L_x_6) ;  /* 0x0000000000047947 */ /* 0x000fea0003800000 */
.L_x_5:
[----:B------:R-:W-:Y:S06]  /*08b0*/  BAR.SYNC.DEFER_BLOCKING 0x0 ;  /* 0x0000000000007b1d */ /* 0x000fec0000010000 */
.L_x_6:
[----:B------:R-:W-:Y:S05]  /*08c0*/  @!P2 BRA `(.L_x_7) ;  /* 0x000000980064a947 */ /* 0x000fea0003800000 */
[----:B------:R-:W-:-:S13]  /*08d0*/  ISETP.GT.U32.AND P0, PT, R8, 0x1, PT ;  /* 0x000000010800780c */ /* 0x000fda0003f04070 */
[----:B0-----:R-:W-:Y:S05]  /*08e0*/  @P0 EXIT ;  /* 0x000000000000094d */ /* 0x001fea0003800000 */
[----:B------:R-:W-:Y:S01]  /*08f0*/  ULDC.64 UR4, c[0x0][0x650] ;  /* 0x0001940000047ab9 */ /* 0x000fe20000000a00 */
[----:B------:R-:W-:Y:S01]  /*0900*/  PRMT R0, RZ, 0x7610, R0 ;  /* 0x00007610ff007816 */ /* 0x000fe20000000000 */
[----:B------:R-:W-:Y:S01]  /*0910*/  IMAD.MOV.U32 R153, RZ, RZ, -0x1 ;  /* 0xffffffffff997424 */ /* 0x000fe200078e00ff */
[----:B------:R-:W-:Y:S01]  /*0920*/  ISETP.GE.U32.AND P0, PT, R16, UR4, PT ;  /* 0x0000000410007c0c */ /* 0x000fe2000bf06070 */
[----:B------:R-:W-:Y:S02]  /*0930*/  IMAD.MOV.U32 R152, RZ, RZ, -0x1 ;  /* 0xffffffffff987424 */ /* 0x000fe400078e00ff */
[----:B------:R-:W-:Y:S01]  /*0940*/  IMAD.MOV.U32 R23, RZ, RZ, -0x1 ;  /* 0xffffffffff177424 */ /* 0x000fe200078e00ff */
[----:B------:R-:W-:-:S13]  /*0950*/  ISETP.GE.U32.AND.EX P0, PT, R17, UR5, PT, P0 ;  /* 0x0000000511007c0c */ /* 0x000fda000bf06100 */
[----:B------:R-:W-:Y:S05]  /*0960*/  @P0 BRA `(.L_x_8) ;  /* 0x00000004002c0947 */ /* 0x000fea0003800000 */
[----:B------:R-:W0:Y:S01]  /*0970*/  LDC.64 R20, c[0x0][0x628] ;  /* 0x00018a00ff147b82 */ /* 0x000e220000000a00 */
[----:B------:R-:W-:Y:S02]  /*0980*/  IMAD.MOV.U32 R6, RZ, RZ, R16 ;  /* 0x000000ffff067224 */ /* 0x000fe400078e0010 */
[----:B------:R-:W-:-:S05]  /*0990*/  IMAD.MOV.U32 R7, RZ, RZ, R17 ;  /* 0x000000ffff077224 */ /* 0x000fca00078e0011 */
[----:B------:R-:W1:Y:S08]  /*09a0*/  LDC R0, c[0x0][0x630] ;  /* 0x00018c00ff007b82 */ /* 0x000e700000000800 */
[----:B------:R-:W2:Y:S01]  /*09b0*/  LDC.64 R24, c[0x0][0x620] ;  /* 0x00018800ff187b82 */ /* 0x000ea20000000a00 */
[----:B0-----:R-:W-:-:S04]  /*09c0*/  ISETP.NE.U32.AND P0, PT, R20, RZ, PT ;  /* 0x000000ff1400720c */ /* 0x001fc80003f05070 */
[----:B------:R-:W-:-:S13]  /*09d0*/  ISETP.NE.AND.EX P0, PT, R21, RZ, PT, P0 ;  /* 0x000000ff1500720c */ /* 0x000fda0003f05300 */
[----:B-12---:R-:W-:Y:S05]  /*09e0*/  @!P0 BRA `(.L_x_9) ;  /* 0x0000000000288947 */ /* 0x006fea0003800000 */
[----:B------:R-:W0:Y:S02]  /*09f0*/  LDC R13, c[0x0][0x634] ;  /* 0x00018d00ff0d7b82 */ /* 0x000e240000000800 */
[----:B0-----:R-:W-:-:S05]  /*0a00*/  IADD3 R13, P0, R16, R13, RZ ;  /* 0x0000000d100d7210 */ /* 0x001fca0007f1e0ff */
[----:B------:R-:W-:-:S04]  /*0a10*/  IMAD.X R15, RZ, RZ, R17, P0 ;  /* 0x000000ffff0f7224 */ /* 0x000fc800000e0611 */
[----:B------:R-:W-:-:S04]  /*0a20*/  IMAD.WIDE.U32 R6, R15, R20, RZ ;  /* 0x000000140f067225 */ /* 0x000fc800078e00ff */
[----:B------:R-:W-:-:S04]  /*0a30*/  IMAD.WIDE.U32 R10, P0, R13, R21, R6 ;  /* 0x000000150d0a7225 */ /* 0x000fc80007800006 */
[----:B------:R-:W-:-:S04]  /*0a40*/  IMAD.WIDE.U32 R6, R13, R20, RZ ;  /* 0x000000140d067225 */ /* 0x000fc800078e00ff */
[----:B------:R-:W-:Y:S01]  /*0a50*/  IMAD.X R13, RZ, RZ, RZ, P0 ;  /* 0x000000ffff0d7224 */ /* 0x000fe200000e06ff */
[----:B------:R-:W-:Y:S01]  /*0a60*/  IADD3 RZ, P0, R7, R10, RZ ;  /* 0x0000000a07ff7210 */ /* 0x000fe20007f1e0ff */
[----:B------:R-:W-:-:S04]  /*0a70*/  IMAD.MOV.U32 R12, RZ, RZ, R11 ;  /* 0x000000ffff0c7224 */ /* 0x000fc800078e000b */
[----:B------:R-:W-:-:S08]  /*0a80*/  IMAD.WIDE.U32.X R6, R15, R21, R12, P0 ;  /* 0x000000150f067225 */ /* 0x000fd000000e040c */
.L_x_9:
[----:B------:R-:W0:Y:S01]  /*0a90*/  LDC.64 R20, c[0x0][0x640] ;  /* 0x00019000ff147b82 */ /* 0x000e220000000a00 */
[--C-:B------:R-:W-:Y:S01]  /*0aa0*/  SHF.R.U64 R27, R6, R0, R7.reuse ;  /* 0x00000000061b7219 */ /* 0x100fe20000001207 */
[----:B------:R-:W-:Y:S01]  /*0ab0*/  IMAD R28, R9, R14, R4 ;  /* 0x0000000e091c7224 */ /* 0x000fe200078e0204 */
[----:B------:R-:W-:Y:S02]  /*0ac0*/  SHF.R.U32.HI R0, RZ, R0, R7 ;  /* 0x00000000ff007219 */ /* 0x000fe40000011607 */
[----:B------:R-:W-:-:S03]  /*0ad0*/  IADD3 R5, P0, RZ, -R27, RZ ;  /* 0x8000001bff057210 */ /* 0x000fc60007f1e0ff */
[----:B------:R-:W1:Y:S02]  /*0ae0*/  LDC R8, c[0x0][0x618] ;  /* 0x00018600ff087b82 */ /* 0x000e640000000800 */
[----:B------:R-:W-:-:S04]  /*0af0*/  IMAD.X R7, RZ, RZ, ~R0, P0 ;  /* 0x000000ffff077224 */ /* 0x000fc800000e0e00 */
[-C--:B------:R-:W-:Y:S02]  /*0b00*/  IMAD R0, R7, R24.reuse, RZ ;  /* 0x0000001807007224 */ /* 0x080fe400078e02ff */
[----:B------:R-:W2:Y:S01]  /*0b10*/  LDC R11, c[0x0][0x608] ;  /* 0x00018200ff0b7b82 */ /* 0x000ea20000000800 */
[----:B------:R-:W-:-:S04]  /*0b20*/  IMAD.WIDE.U32 R6, R5, R24, R16 ;  /* 0x0000001805067225 */ /* 0x000fc800078e0010 */
[----:B------:R-:W-:Y:S02]  /*0b30*/  IMAD R5, R5, R25, R0 ;  /* 0x0000001905057224 */ /* 0x000fe400078e0200 */
[----:B------:R-:W-:Y:S01]  /*0b40*/  IMAD.MOV.U32 R25, RZ, RZ, 0x1 ;  /* 0x00000001ff197424 */ /* 0x000fe200078e00ff */
[----:B------:R-:W3:Y:S01]  /*0b50*/  LDC R12, c[0x0][0x658] ;  /* 0x00019600ff0c7b82 */ /* 0x000ee20000000800 */
[----:B0-----:R-:W-:Y:S01]  /*0b60*/  ISETP.NE.U32.AND P0, PT, R20, RZ, PT ;  /* 0x000000ff1400720c */ /* 0x001fe20003f05070 */
[----:B------:R-:W-:Y:S02]  /*0b70*/  IMAD.IADD R5, R7, 0x1, R5 ;  /* 0x0000000107057824 */ /* 0x000fe400078e0205 */
[----:B------:R-:W-:Y:S01]  /*0b80*/  IMAD.MOV.U32 R7, RZ, RZ, -0x1 ;  /* 0xffffffffff077424 */ /* 0x000fe200078e00ff */
[----:B------:R-:W-:-:S03]  /*0b90*/  ISETP.NE.AND.EX P0, PT, R21, RZ, PT, P0 ;  /* 0x000000ff1500720c */ /* 0x000fc60003f05300 */
[----:B------:R-:W0:Y:S01]  /*0ba0*/  LDC R15, c[0x0][0x600] ;  /* 0x00018000ff0f7b82 */ /* 0x000e220000000800 */
[-CC-:B-1----:R-:W-:Y:S02]  /*0bb0*/  SHF.R.U64 R13, R6, R8.reuse, R5.reuse ;  /* 0x00000008060d7219 */ /* 0x182fe40000001205 */
[----:B------:R-:W-:-:S05]  /*0bc0*/  SHF.R.U32.HI R0, RZ, R8, R5 ;  /* 0x00000008ff007219 */ /* 0x000fca0000011605 */
[----:B------:R-:W1:Y:S01]  /*0bd0*/  LDC R23, c[0x0][0x648] ;  /* 0x00019200ff177b82 */ /* 0x000e620000000800 */
[-CC-:B--2---:R-:W-:Y:S02]  /*0be0*/  SHF.R.U64 R29, R13, R11.reuse, R0.reuse ;  /* 0x0000000b0d1d7219 */ /* 0x184fe40000001200 */
[----:B------:R-:W-:-:S05]  /*0bf0*/  SHF.R.U32.HI R5, RZ, R11, R0 ;  /* 0x0000000bff057219 */ /* 0x000fca0000011600 */
[----:B------:R-:W2:Y:S01]  /*0c00*/  LDC R24, c[0x0][0x638] ;  /* 0x00018e00ff187b82 */ /* 0x000ea20000000800 */
[-CC-:B---3--:R-:W-:Y:S02]  /*0c10*/  SHF.R.U64 R14, R29, R12.reuse, R5.reuse ;  /* 0x0000000c1d0e7219 */ /* 0x188fe40000001205 */
[-C--:B------:R-:W-:Y:S02]  /*0c20*/  SHF.L.U32 R0, R7, R12.reuse, RZ ;  /* 0x0000000c07007219 */ /* 0x080fe400000006ff */
[----:B------:R-:W-:Y:S01]  /*0c30*/  SHF.R.U32.HI R5, RZ, R12, R5 ;  /* 0x0000000cff057219 */ /* 0x000fe20000011605 */
[----:B------:R-:W-:Y:S01]  /*0c40*/  IMAD.MOV.U32 R4, RZ, RZ, R14 ;  /* 0x000000ffff047224 */ /* 0x000fe200078e000e */
[----:B------:R-:W-:Y:S01]  /*0c50*/  LOP3.LUT R10, RZ, R0, RZ, 0x33, !PT ;  /* 0x00000000ff0a7212 */ /* 0x000fe200078e33ff */
[----:B------:R-:W3:Y:S01]  /*0c60*/  LDC R26, c[0x0][0x610] ;  /* 0x00018400ff1a7b82 */ /* 0x000ee20000000800 */
[----:B------:R-:W-:Y:S05]  /*0c70*/  @!P0 BRA `(.L_x_10) ;  /* 0x0000000000288947 */ /* 0x000fea0003800000 */
[----:B------:R-:W4:Y:S02]  /*0c80*/  LDC R9, c[0x0][0x64c] ;  /* 0x00019300ff097b82 */ /* 0x000f240000000800 */
[----:B----4-:R-:W-:-:S05]  /*0c90*/  IADD3 R9, P0, R14, R9, RZ ;  /* 0x000000090e097210 */ /* 0x010fca0007f1e0ff */
        /* <DEDUP_REMOVED lines=8> */
.L_x_10:
[----:B-1----:R-:W-:Y:S01]  /*0d20*/  SHF.R.U64 R4, R4, R23, R5 ;  /* 0x0000001704047219 */ /* 0x002fe20000001205 */
[----:B0-----:R-:W-:Y:S01]  /*0d30*/  VIADD R6, R15, 0xffffffff ;  /* 0xffffffff0f067836 */ /* 0x001fe20000000000 */
[----:B------:R-:W-:Y:S01]  /*0d40*/  SHF.L.U32 R0, R25, R12, RZ ;  /* 0x0000000c19007219 */ /* 0x000fe200000006ff */
[----:B------:R-:W-:Y:S01]  /*0d50*/  IMAD.MOV.U32 R23, RZ, RZ, R27 ;  /* 0x000000ffff177224 */ /* 0x000fe200078e001b */
[----:B------:R-:W-:Y:S01]  /*0d60*/  LOP3.LUT R5, R29, R10, RZ, 0xc0, !PT ;  /* 0x0000000a1d057212 */ /* 0x000fe200078ec0ff */
[----:B------:R-:W-:Y:S01]  /*0d70*/  IMAD.MOV R7, RZ, RZ, -R4 ;  /* 0x000000ffff077224 */ /* 0x000fe200078e0a04 */
[----:B------:R-:W-:Y:S02]  /*0d80*/  SEL R3, R3, R28, !P1 ;  /* 0x0000001c03037207 */ /* 0x000fe40004800000 */
[----:B------:R-:W-:Y:S01]  /*0d90*/  LOP3.LUT R6, R13, R6, RZ, 0xc0, !PT ;  /* 0x000000060d067212 */ /* 0x000fe200078ec0ff */
[----:B------:R-:W-:Y:S02]  /*0da0*/  IMAD R4, R0, R4, R5 ;  /* 0x0000000400047224 */ /* 0x000fe400078e0205 */
[----:B--2---:R-:W-:-:S02]  /*0db0*/  IMAD R0, R7, R24, R14 ;  /* 0x0000001807007224 */ /* 0x004fc400078e020e */
[----:B---3--:R-:W-:Y:S02]  /*0dc0*/  IMAD R3, R4, R26, R3 ;  /* 0x0000001a04037224 */ /* 0x008fe400078e0203 */
[----:B------:R-:W-:Y:S02]  /*0dd0*/  IMAD.MOV.U32 R5, RZ, RZ, 0x1 ;  /* 0x00000001ff057424 */ /* 0x000fe400078e00ff */
[----:B------:R-:W-:-:S03]  /*0de0*/  IMAD R4, R0, R15, R6 ;  /* 0x0000000f00047224 */ /* 0x000fc600078e0206 */
[----:B------:R-:W-:Y:S02]  /*0df0*/  PRMT R0, R5, 0x7610, R0 ;  /* 0x0000761005007816 */ /* 0x000fe40000000000 */
[----:B------:R-:W-:Y:S02]  /*0e00*/  SEL R152, R4, R3, !P1 ;  /* 0x0000000304987207 */ /* 0x000fe40004800000 */
[----:B------:R-:W-:-:S07]  /*0e10*/  SEL R153, R3, R4, !P1 ;  /* 0x0000000403997207 */ /* 0x000fce0004800000 */
.L_x_8:
[----:B------:R-:W-:-:S08]  /*0e20*/  NOP ;  /* 0x0000000000007918 */ /* 0x000fd00000000000 */
[----:B------:R-:W0:Y:S02]  /*0e30*/  USETMAXREG.TRY_ALLOC.CTAPOOL UP0, 0xe8 ;  /* 0x000000e8000079c8 */ /* 0x000e240008000600 */
[----:B0-----:R-:W-:-:S13]  /*0e40*/  PLOP3.LUT P0, PT, PT, PT, UP0, 0x80, 0x0 ;  /* 0x000000000000781c */ /* 0x001fda0003f0f008 */
[----:B------:R-:W-:Y:S05]  /*0e50*/  @!P0 BRA `(.L_x_8) ;  /* 0xfffffffc00f08947 */ /* 0x000fea000383ffff */
[----:B------:R-:W-:Y:S01]  /*0e60*/  ULDC.64 UR4, c[0x0][0x598] ;  /* 0x0001660000047ab9 */ /* 0x000fe20000000a00 */
[----:B------:R-:W-:Y:S01]  /*0e70*/  ULDC.64 UR36, c[0x0][0x208] ;  /* 0x0000820000247ab9 */ /* 0x000fe20000000a00 */
[----:B------:R-:W-:-:S04]  /*0e80*/  ISETP.NE.U32.AND P0, PT, RZ, UR4, PT ;  /* 0x00000004ff007c0c */ /* 0x000fc8000bf05070 */
[----:B------:R-:W-:-:S13]  /*0e90*/  ISETP.NE.AND.EX P0, PT, RZ, UR5, PT, P0 ;  /* 0x00000005ff007c0c */ /* 0x000fda000bf05300 */
[----:B------:R-:W-:Y:S05]  /*0ea0*/  @!P0 BRA `(.L_x_11) ;  /* 0x00000000001c8947 */ /* 0x000fea0003800000 */
[----:B------:R-:W0:Y:S02]  /*0eb0*/  LDC.64 R4, c[0x0][0x598] ;  /* 0x00016600ff047b82 */ /* 0x000e240000000a00 */
[----:B0-----:R-:W2:Y:S02]  /*0ec0*/  LDG.E.64 R4, desc[UR36][R4.64] ;  /* 0x0000002404047981 */ /* 0x001ea4000c1e1b00 */
[----:B--2---:R-:W-:-:S04]  /*0ed0*/  ISETP.NE.U32.AND P0, PT, R4, RZ, PT ;  /* 0x000000ff0400720c */ /* 0x004fc80003f05070 */
[----:B------:R-:W-:-:S13]  /*0ee0*/  ISETP.NE.AND.EX P0, PT, R5, RZ, PT, P0 ;  /* 0x000000ff0500720c */ /* 0x000fda0003f05300 */
[----:B------:R-:W-:Y:S05]  /*0ef0*/  @!P0 BRA `(.L_x_11) ;  /* 0x0000000000088947 */ /* 0x000fea0003800000 */
[----:B------:R0:W5:Y:S01]  /*0f00*/  LD.E R154, desc[UR36][R4.64] ;  /* 0x00000024049a7980 */ /* 0x000162000c101900 */
[----:B------:R-:W-:Y:S05]  /*0f10*/  BRA `(.L_x_12) ;  /* 0x0000000000247947 */ /* 0x000fea0003800000 */
.L_x_11:
[----:B------:R-:W-:Y:S02]  /*0f20*/  ULDC.64 UR4, c[0x0][0x588] ;  /* 0x0001620000047ab9 */ /* 0x000fe40000000a00 */
[----:B------:R-:W-:-:S04]  /*0f30*/  ISETP.NE.U32.AND P0, PT, RZ, UR4, PT ;  /* 0x00000004ff007c0c */ /* 0x000fc8000bf05070 */
[----:B------:R-:W-:-:S13]  /*0f40*/  ISETP.NE.AND.EX P0, PT, RZ, UR5, PT, P0 ;  /* 0x00000005ff007c0c */ /* 0x000fda000bf05300 */
[----:B------:R-:W-:Y:S05]  /*0f50*/  @!P0 BRA `(.L_x_13) ;  /* 0x00000000000c8947 */ /* 0x000fea0003800000 */
[----:B------:R-:W0:Y:S02]  /*0f60*/  LDC.64 R154, c[0x0][0x588] ;  /* 0x00016200ff9a7b82 */ /* 0x000e240000000a00 */
[----:B0-----:R1:W5:Y:S01]  /*0f70*/  LDG.E R154, desc[UR36][R154.64] ;  /* 0x000000249a9a7981 */ /* 0x001362000c1e1900 */
[----:B------:R-:W-:Y:S05]  /*0f80*/  BRA `(.L_x_12) ;  /* 0x0000000000087947 */ /* 0x000fea0003800000 */
.L_x_13:
[----:B------:R-:W-:Y:S02]  /*0f90*/  ULDC UR4, c[0x0][0x580] ;  /* 0x0001600000047ab9 */ /* 0x000fe40000000800 */
[----:B------:R-:W-:-:S07]  /*0fa0*/  IMAD.U32 R154, RZ, RZ, UR4 ;  /* 0x00000004ff9a7e24 */ /* 0x000fce000f8e00ff */
.L_x_12:
[----:B------:R-:W-:Y:S02]  /*0fb0*/  ULDC.64 UR4, c[0x0][0x5a0] ;  /* 0x0001680000047ab9 */ /* 0x000fe40000000a00 */
[----:B------:R-:W-:-:S04]  /*0fc0*/  ISETP.NE.U32.AND P0, PT, RZ, UR4, PT ;  /* 0x00000004ff007c0c */ /* 0x000fc8000bf05070 */
[----:B------:R-:W-:-:S13]  /*0fd0*/  ISETP.NE.AND.EX P0, PT, RZ, UR5, PT, P0 ;  /* 0x00000005ff007c0c */ /* 0x000fda000bf05300 */
[----:B------:R-:W-:Y:S05]  /*0fe0*/  @!P0 BRA `(.L_x_14) ;  /* 0x00000000001c8947 */ /* 0x000fea0003800000 */
[----:B0-----:R-:W0:Y:S02]  /*0ff0*/  LDC.64 R4, c[0x0][0x5a0] ;  /* 0x00016800ff047b82 */ /* 0x001e240000000a00 */
[----:B0-----:R-:W2:Y:S02]  /*1000*/  LDG.E.64 R4, desc[UR36][R4.64] ;  /* 0x0000002404047981 */ /* 0x001ea4000c1e1b00 */
[----:B--2---:R-:W-:-:S04]  /*1010*/  ISETP.NE.U32.AND P0, PT, R4, RZ, PT ;  /* 0x000000ff0400720c */ /* 0x004fc80003f05070 */
[----:B------:R-:W-:-:S13]  /*1020*/  ISETP.NE.AND.EX P0, PT, R5, RZ, PT, P0 ;  /* 0x000000ff0500720c */ /* 0x000fda0003f05300 */
[----:B------:R-:W-:Y:S05]  /*1030*/  @!P0 BRA `(.L_x_14) ;  /* 0x0000000000088947 */ /* 0x000fea0003800000 */
[----:B-1----:R0:W5:Y:S01]  /*1040*/  LD.E R155, desc[UR36][R4.64] ;  /* 0x00000024049b7980 */ /* 0x002162000c101900 */
[----:B------:R-:W-:Y:S05]  /*1050*/  BRA `(.L_x_15) ;  /* 0x0000000000247947 */ /* 0x000fea0003800000 */
.L_x_14:
[----:B------:R-:W-:Y:S02]  /*1060*/  ULDC.64 UR4, c[0x0][0x590] ;  /* 0x0001640000047ab9 */ /* 0x000fe40000000a00 */
[----:B------:R-:W-:-:S04]  /*1070*/  ISETP.NE.U32.AND P0, PT, RZ, UR4, PT ;  /* 0x00000004ff007c0c */ /* 0x000fc8000bf05070 */
[----:B------:R-:W-:-:S13]  /*1080*/  ISETP.NE.AND.EX P0, PT, RZ, UR5, PT, P0 ;  /* 0x00000005ff007c0c */ /* 0x000fda000bf05300 */
[----:B------:R-:W-:Y:S05]  /*1090*/  @!P0 BRA `(.L_x_16) ;  /* 0x00000000000c8947 */ /* 0x000fea0003800000 */
[----:B0-----:R-:W1:Y:S02]  /*10a0*/  LDC.64 R4, c[0x0][0x590] ;  /* 0x00016400ff047b82 */ /* 0x001e640000000a00 */
[----:B-1----:R1:W5:Y:S01]  /*10b0*/  LDG.E R155, desc[UR36][R4.64] ;  /* 0x00000024049b7981 */ /* 0x002362000c1e1900 */
[----:B------:R-:W-:Y:S05]  /*10c0*/  BRA `(.L_x_15) ;  /* 0x0000000000087947 */ /* 0x000fea0003800000 */
.L_x_16:
[----:B------:R-:W-:Y:S02]  /*10d0*/  ULDC UR4, c[0x0][0x584] ;  /* 0x0001610000047ab9 */ /* 0x000fe40000000800 */
[----:B-1----:R-:W-:-:S07]  /*10e0*/  IMAD.U32 R155, RZ, RZ, UR4 ;  /* 0x00000004ff9b7e24 */ /* 0x002fce000f8e00ff */
.L_x_15:
[----:B------:R-:W-:-:S13]  /*10f0*/  LOP3.LUT P0, RZ, R0, 0xff, RZ, 0xc0, !PT ;  /* 0x000000ff00ff7812 */ /* 0x000fda000780c0ff */
[----:B------:R-:W-:Y:S05]  /*1100*/  @!P0 EXIT ;  /* 0x000000000000894d */ /* 0x000fea0003800000 */
[----:B------:R-:W-:Y:S01]  /*1110*/  ULDC UR4, c[0x0][0x28c] ;  /* 0x0000a30000047ab9 */ /* 0x000fe20000000800 */
[----:B------:R-:W-:Y:S01]  /*1120*/  LOP3.LUT R157, R19, 0x1, RZ, 0xfc, !PT ;  /* 0x00000001139d7812 */ /* 0x000fe200078efcff */
[----:B------:R-:W-:Y:S01]  /*1130*/  UIADD3 UR4, UR4, 0x3f, URZ ;  /* 0x0000003f04047890 */ /* 0x000fe2000fffe03f */
[----:B------:R-:W-:Y:S01]  /*1140*/  UMOV UR38, URZ ;  /* 0x0000003f00267c82 */ /* 0x000fe20008000000 */
[----:B------:R-:W-:Y:S02]  /*1150*/  UMOV UR39, URZ ;  /* 0x0000003f00277c82 */ /* 0x000fe40008000000 */
[----:B------:R-:W-:-:S04]  /*1160*/  USHF.R.S32.HI UR5, URZ, 0x1f, UR4 ;  /* 0x0000001f3f057899 */ /* 0x000fc80008011404 */
[----:B------:R-:W-:-:S04]  /*1170*/  ULEA.HI UR5, UR5, UR4, URZ, 0x6 ;  /* 0x0000000405057291 */ /* 0x000fc8000f8f303f */
[----:B------:R-:W-:-:S12]  /*1180*/  USHF.R.S32.HI UR40, URZ, 0x6, UR5 ;  /* 0x000000063f287899 */ /* 0x000fd80008011405 */
.L_x_290:
[----:B------:R-:W-:Y:S01]  /*1190*/  LOP3.LUT R0, R18, 0x80, RZ, 0xc0, !PT ;  /* 0x0000008012007812 */ /* 0x000fe200078ec0ff */
[----:B--2---:R-:W2:Y:S01]  /*11a0*/  S2UR UR7, SR_CgaCtaId ;  /* 0x00000000000779c3 */ /* 0x004ea20000008800 */
[----:B------:R-:W-:Y:S02]  /*11b0*/  UMOV UR6, 0x400 ;  /* 0x0000040000067882 */ /* 0x000fe40000000000 */
[----:B------:R-:W-:-:S06]  /*11c0*/  SHF.R.U32.HI R0, RZ, 0x7, R0 ;  /* 0x00000007ff007819 */ /* 0x000fcc0000011600 */
[----:B---3--:R-:W3:Y:S01]  /*11d0*/  SHFL.IDX PT, R0, R0, RZ, 0x1f ;  /* 0x00001fff00007589 */ /* 0x008ee200000e0000 */
[----:B--2---:R-:W-:Y:S01]  /*11e0*/  ULEA UR6, UR7, UR6, 0x18 ;  /* 0x0000000607067291 */ /* 0x004fe2000f8ec03f */
[----:B---3--:R-:W-:-:S13]  /*11f0*/  R2UR UR4, R0 ;  /* 0x00000000000472ca */ /* 0x008fda00000e0000 */
[----:B------:R-:W-:-:S04]  /*1200*/  ULEA.HI UR5, UR4, UR4, URZ, 0x1 ;  /* 0x0000000404057291 */ /* 0x000fc8000f8f083f */
[----:B------:R-:W-:-:S04]  /*1210*/  ULOP3.LUT UR5, UR5, 0x7fffe, URZ, 0xc0, !UPT ;  /* 0x0007fffe05057892 */ /* 0x000fc8000f8ec03f */
[----:B------:R-:W-:-:S03]  /*1220*/  UIADD3 UR5, UR4, -UR5, URZ ;  /* 0x8000000504057290 */ /* 0x000fc6000fffe03f */
[----:B------:R-:W-:Y:S01]  /*1230*/  ULDC UR4, c[0x0][0x28c] ;  /* 0x0000a30000047ab9 */ /* 0x000fe20000000800 */
[----:B------:R-:W-:Y:S01]  /*1240*/  ULEA UR5, UR5, UR6, 0xd ;  /* 0x0000000605057291 */ /* 0x000fe2000f8e683f */
[----:B------:R-:W-:-:S03]  /*1250*/  ISETP.LT.AND P0, PT, RZ, UR4, PT ;  /* 0x00000004ff007c0c */ /* 0x000fc6000bf01270 */
[----:B------:R-:W-:-:S04]  /*1260*/  UIADD3 UR5, UR5, 0x100, URZ ;  /* 0x0000010005057890 */ /* 0x000fc8000fffe03f */
[----:B------:R-:W-:-:S04]  /*1270*/  USHF.R.U32.HI UR5, URZ, 0x4, UR5 ;  /* 0x000000043f057899 */ /* 0x000fc80008011605 */
[----:B------:R-:W-:Y:S02]  /*1280*/  ULOP3.LUT UR41, UR5, 0x3fff, URZ, 0xc0, !UPT ;  /* 0x00003fff05297892 */ /* 0x000fe4000f8ec03f */
[----:B-1----:R-:W-:Y:S10]  /*1290*/  @P0 BRA `(.L_x_17) ;  /* 0x0000000000400947 */ /* 0x002ff40003800000 */
[----:B------:R-:W-:Y:S01]  /*12a0*/  MOV R0, 0x0 ;  /* 0x0000000000007802 */ /* 0x000fe20000000f00 */
[----:B------:R-:W-:Y:S01]  /*12b0*/  ULDC.64 UR4, c[0x4][0x68] ;  /* 0x01001a0000047ab9 */ /* 0x000fe20000000a00 */
[----:B------:R-:W-:Y:S01]  /*12c0*/  ULDC.64 UR6, c[0x4][0x8] ;  /* 0x0100020000067ab9 */ /* 0x000fe20000000a00 */
[----:B01----:R-:W-:Y:S01]  /*12d0*/  IMAD.U32 R4, RZ, RZ, UR4 ;  /* 0x00000004ff047e24 */ /* 0x003fe2000f8e00ff */
[----:B------:R0:W1:Y:S01]  /*12e0*/  LDC.64 R14, c[0x4][R0] ;  /* 0x01000000000e7b82 */ /* 0x0000620000000a00 */
[----:B------:R-:W-:Y:S01]  /*12f0*/  IMAD.U32 R5, RZ, RZ, UR5 ;  /* 0x00000005ff057e24 */ /* 0x000fe2000f8e00ff */
[----:B------:R-:W-:Y:S01]  /*1300*/  ULDC.64 UR4, c[0x4][0x70] ;  /* 0x01001c0000047ab9 */ /* 0x000fe20000000a00 */
[----:B------:R-:W-:Y:S02]  /*1310*/  IMAD.U32 R10, RZ, RZ, UR6 ;  /* 0x00000006ff0a7e24 */ /* 0x000fe4000f8e00ff */
[----:B------:R-:W-:Y:S02]  /*1320*/  IMAD.U32 R6, RZ, RZ, UR4 ;  /* 0x00000004ff067e24 */ /* 0x000fe4000f8e00ff */
[----:B------:R-:W-:-:S02]  /*1330*/  IMAD.U32 R7, RZ, RZ, UR5 ;  /* 0x00000005ff077e24 */ /* 0x000fc4000f8e00ff */
[----:B------:R-:W-:Y:S02]  /*1340*/  IMAD.U32 R11, RZ, RZ, UR7 ;  /* 0x00000007ff0b7e24 */ /* 0x000fe4000f8e00ff */
[----:B------:R-:W-:Y:S02]  /*1350*/  IMAD.MOV.U32 R8, RZ, RZ, 0x1e1 ;  /* 0x000001e1ff087424 */ /* 0x000fe400078e00ff */
[----:B------:R-:W-:Y:S02]  /*1360*/  IMAD.MOV.U32 R12, RZ, RZ, 0x1 ;  /* 0x00000001ff0c7424 */ /* 0x000fe400078e00ff */
[----:B0-----:R-:W-:-:S07]  /*1370*/  IMAD.MOV.U32 R13, RZ, RZ, RZ ;  /* 0x000000ffff0d7224 */ /* 0x001fce00078e00ff */
[----:B------:R-:W-:-:S07]  /*1380*/  LEPC R20, `(.L_x_17) ;  /* 0x000000001014794e */ /* 0x000fce0000000000 */
[----:B-1---5:R-:W-:Y:S05]  /*1390*/  CALL.ABS.NOINC R14 ;  /* 0x000000000e007343 */ /* 0x022fea0003c00000 */
.L_x_17:
[----:B------:R-:W-:-:S13]  /*13a0*/  ISETP.NE.AND P0, PT, R157, 0x3, PT ;  /* 0x000000039d00780c */ /* 0x000fda0003f05270 */
[----:B------:R-:W-:Y:S05]  /*13b0*/  @!P0 BRA `(.L_x_18) ;  /* 0x0000000000048947 */ /* 0x000fea0003800000 */
[----:B------:R-:W-:Y:S01]  /*13c0*/  BPT.TRAP 0x1 ;  /* 0x000000040000795c */ /* 0x000fe20000300000 */
.L_x_18:
[----:B------:R-:W2:Y:S01]  /*13d0*/  S2UR UR5, SR_CgaCtaId ;  /* 0x00000000000579c3 */ /* 0x000ea20000008800 */
[----:B------:R-:W-:Y:S01]  /*13e0*/  UMOV UR4, 0x400 ;  /* 0x0000040000047882 */ /* 0x000fe20000000000 */
[----:B------:R-:W-:Y:S02]  /*13f0*/  IMAD.U32 R0, RZ, RZ, UR38 ;  /* 0x00000026ff007e24 */ /* 0x000fe4000f8e00ff */
[----:B------:R-:W-:-:S03]  /*1400*/  IMAD.U32 R3, RZ, RZ, UR39 ;  /* 0x00000027ff037e24 */ /* 0x000fc6000f8e00ff */
[----:B------:R-:W-:Y:S01]  /*1410*/  SHF.L.U32 R0, R0, 0x1f, RZ ;  /* 0x0000001f00007819 */ /* 0x000fe200000006ff */
[----:B--2---:R-:W-:-:S06]  /*1420*/  ULEA UR4, UR5, UR4, 0x18 ;  /* 0x0000000405047291 */ /* 0x004fcc000f8ec03f */
[----:B------:R-:W-:-:S04]  /*1430*/  IMAD.U32 R6, RZ, RZ, UR4 ;  /* 0x00000004ff067e24 */ /* 0x000fc8000f8e00ff */
[----:B------:R-:W-:-:S04]  /*1440*/  IMAD R3, R3, 0x8, R6 ;  /* 0x0000000803037824 */ /* 0x000fc800078e0206 */
[----:B------:R2:W3:Y:S01]  /*1450*/  SYNCS.PHASECHK.TRANS64.TRYWAIT P1, [R3+URZ], R0 ;  /* 0x00000000030075a7 */ /* 0x0004e2000802017f */
[----:B------:R-:W-:Y:S05]  /*1460*/  @!P0 BRA `(.L_x_19) ;  /* 0x0000000000048947 */ /* 0x000fea0003800000 */
[----:B------:R-:W-:Y:S01]  /*1470*/  BPT.TRAP 0x1 ;  /* 0x000000040000795c */ /* 0x000fe20000300000 */
.L_x_19:
[----:B---3--:R-:W-:Y:S05]  /*1480*/  @P1 BRA `(.L_x_20) ;  /* 0x0000000000081947 */ /* 0x008fea0003800000 */
[----:B------:R-:W3:Y:S02]  /*1490*/  SYNCS.PHASECHK.TRANS64.TRYWAIT P1, [R3+URZ], R0 ;  /* 0x00000000030075a7 */ /* 0x000ee4000802017f */
[----:B---3--:R-:W-:Y:S05]  /*14a0*/  @!P1 BRA `(.L_x_21) ;  /* 0x000000a000d89947 */ /* 0x008fea0003800000 */
.L_x_20:
[----:B------:R-:W-:-:S04]  /*14b0*/  UISETP.LT.AND UP0, UPT, UR40, 0x1, UPT ;  /* 0x000000012800788c */ /* 0x000fc8000bf01270 */
[----:B------:R-:W-:-:S06]  /*14c0*/  USEL UR4, UR40, 0x1, UP0 ;  /* 0x0000000128047887 */ /* 0x000fcc0008000000 */
[----:B--23--:R-:W-:Y:S01]  /*14d0*/  IMAD.U32 R0, RZ, RZ, UR4 ;  /* 0x00000004ff007e24 */ /* 0x00cfe2000f8e00ff */
[----:B------:R-:W-:Y:S05]  /*14e0*/  WARPSYNC.ALL ;  /* 0x0000000000007948 */ /* 0x000fea0003800000 */
[----:B------:R-:W-:-:S04]  /*14f0*/  IADD3 R0, -R0, UR40, RZ ;  /* 0x0000002800007c10 */ /* 0x000fc8000fffe1ff */
[----:B------:R-:W-:Y:S02]  /*1500*/  ISETP.GE.AND P1, PT, R0, 0x1, PT ;  /* 0x000000010000780c */ /* 0x000fe40003f26270 */
[----:B------:R-:W-:Y:S01]  /*1510*/  R2UR UR4, R6 ;  /* 0x00000000060472ca */ /* 0x000fe200000e0000 */
[----:B------:R-:W-:Y:S01]  /*1520*/  WARPGROUP.ARRIVE ;  /* 0x00000000000079c5 */ /* 0x000fe20000000000 */
[----:B------:R-:W-:Y:S01]  /*1530*/  UMOV UR9, 0x40000040 ;  /* 0x4000004000097882 */ /* 0x000fe20000000000 */
[----:B------:R-:W-:-:S10]  /*1540*/  UMOV UR11, 0x40000040 ;  /* 0x40000040000b7882 */ /* 0x000fd40000000000 */
[----:B------:R-:W-:-:S04]  /*1550*/  UIADD3 UR4, UR4, 0x10100, URZ ;  /* 0x0001010004047890 */ /* 0x000fc8000fffe03f */
[----:B------:R-:W-:-:S04]  /*1560*/  USHF.R.U32.HI UR4, URZ, 0x4, UR4 ;  /* 0x000000043f047899 */ /* 0x000fc80008011604 */
[----:B------:R-:W-:Y:S02]  /*1570*/  ULOP3.LUT UR5, UR4, 0x3fff, URZ, 0xc0, !UPT ;  /* 0x00003fff04057892 */ /* 0x000fe4000f8ec03f */
[----:B------:R-:W-:Y:S02]  /*1580*/  ULOP3.LUT UR4, UR41, 0x10000, URZ, 0xfc, !UPT ;  /* 0x0001000029047892 */ /* 0x000fe4000f8efc3f */
[----:B------:R-:W-:Y:S02]  /*1590*/  ULOP3.LUT UR5, UR5, 0x10000, URZ, 0xfc, !UPT ;  /* 0x0001000005057892 */ /* 0x000fe4000f8efc3f */
[----:B------:R-:W-:Y:S02]  /*15a0*/  ULEA UR6, UR39, UR4, 0xa ;  /* 0x0000000427067291 */ /* 0x000fe4000f8e503f */
[----:B------:R-:W-:-:S05]  /*15b0*/  ULEA UR7, UR39, UR5, 0xb ;  /* 0x0000000527077291 */ /* 0x000fca000f8e583f */
[----:B------:R-:W-:Y:S02]  /*15c0*/  UMOV UR8, UR6 ;  /* 0x0000000600087c82 */ /* 0x000fe40008000000 */
[----:B------:R-:W-:Y:S02]  /*15d0*/  UMOV UR10, UR7 ;  /* 0x00000007000a7c82 */ /* 0x000fe40008000000 */
[----:B------:R-:W-:Y:S01]  /*15e0*/  HGMMA.64x256x16.F32 R24, gdesc[UR8], RZ, !UPT, gsb0 ;  /* 0x03e00000081879f0 */ /* 0x000fe2000c0008ff */
[----:B------:R-:W-:Y:S02]  /*15f0*/  UIADD3 UR8, UR6, 0x2, URZ ;  /* 0x0000000206087890 */ /* 0x000fe4000fffe03f */
[----:B------:R-:W-:Y:S01]  /*1600*/  UIADD3 UR10, UR7, 0x2, URZ ;  /* 0x00000002070a7890 */ /* 0x000fe2000fffe03f */
[----:B------:R-:W-:Y:S01]  /*1610*/  UMOV UR9, 0x40000040 ;  /* 0x4000004000097882 */ /* 0x000fe20000000000 */
[----:B------:R-:W-:Y:S01]  /*1620*/  UMOV UR11, 0x40000040 ;  /* 0x40000040000b7882 */ /* 0x000fe20000000000 */
[----:B------:R-:W-:-:S02]  /*1630*/  WARPGROUP.DEPBAR.LE gsb0, 0x0 ;  /* 0x00008000000079c5 */ /* 0x000fc40000010000 */
[----:B------:R-:W-:-:S15]  /*1640*/  WARPGROUP.ARRIVE ;  /* 0x00000000000079c5 */ /* 0x000fde0000000000 */
[----:B------:R-:W-:-:S05]  /*1650*/  NOP ;  /* 0x0000000000007918 */ /* 0x000fca0000000000 */
[----:B------:R-:W-:Y:S01]  /*1660*/  HGMMA.64x256x16.F32 R24, gdesc[UR8], R24, gsb0 ;  /* 0x03e00000081879f0 */ /* 0x000fe20008000818 */
[----:B------:R-:W-:Y:S02]  /*1670*/  UIADD3 UR8, UR6, 0x4, URZ ;  /* 0x0000000406087890 */ /* 0x000fe4000fffe03f */
[----:B------:R-:W-:Y:S01]  /*1680*/  UIADD3 UR10, UR7, 0x4, URZ ;  /* 0x00000004070a7890 */ /* 0x000fe2000fffe03f */
[----:B------:R-:W-:Y:S01]  /*1690*/  UMOV UR9, 0x40000040 ;  /* 0x4000004000097882 */ /* 0x000fe20000000000 */
[----:B------:R-:W-:Y:S01]  /*16a0*/  UMOV UR11, 0x40000040 ;  /* 0x40000040000b7882 */ /* 0x000fe20000000000 */
[----:B------:R-:W-:Y:S02]  /*16b0*/  WARPGROUP.DEPBAR.LE gsb0, 0x0 ;  /* 0x00008000000079c5 */ /* 0x000fe40000010000 */
        /* <DEDUP_REMOVED lines=10> */
[----:B------:R-:W-:Y:S03]  /*1760*/  HGMMA.64x256x16.F32 R24, gdesc[UR8], R24, gsb0 ;  /* 0x03e00000081879f0 */ /* 0x000fe60008000818 */
[----:B------:R-:W-:Y:S02]  /*1770*/  WARPGROUP.DEPBAR.LE gsb0, 0x0 ;  /* 0x00008000000079c5 */ /* 0x000fe40000010000 */
[----:B------:R-:W-:Y:S05]  /*1780*/  @!P1 BRA `(.L_x_22) ;  /* 0x0000000400309947 */ /* 0x000fea0003800000 */
[----:B------:R-:W-:Y:S02]  /*1790*/  UIADD3 UR6, UR39, 0x1, URZ ;  /* 0x0000000127067890 */ /* 0x000fe4000fffe03f */
[----:B------:R-:W-:Y:S02]  /*17a0*/  IMAD.U32 R3, RZ, RZ, UR39 ;  /* 0x00000027ff037e24 */ /* 0x000fe4000f8e00ff */
[----:B------:R-:W-:-:S04]  /*17b0*/  UISETP.NE.AND UP0, UPT, UR6, 0x4, UPT ;  /* 0x000000040600788c */ /* 0x000fc8000bf05270 */
[----:B------:R-:W-:Y:S02]  /*17c0*/  USEL UR7, URZ, 0x1, UP0 ;  /* 0x000000013f077887 */ /* 0x000fe40008000000 */
[----:B------:R-:W-:Y:S02]  /*17d0*/  USEL UR6, UR6, URZ, UP0 ;  /* 0x0000003f06067287 */ /* 0x000fe40008000000 */
[----:B------:R-:W-:-:S06]  /*17e0*/  ULOP3.LUT UR7, UR38, UR7, URZ, 0x3c, !UPT ;  /* 0x0000000726077292 */ /* 0x000fcc000f8e3c3f */
[----:B------:R-:W-:-:S07]  /*17f0*/  IMAD.U32 R7, RZ, RZ, UR7 ;  /* 0x00000007ff077e24 */ /* 0x000fce000f8e00ff */
.L_x_29:
[----:B------:R-:W-:Y:S05]  /*1800*/  @!P0 BRA `(.L_x_23) ;  /* 0x0000000000048947 */ /* 0x000fea0003800000 */
[----:B------:R-:W-:Y:S01]  /*1810*/  BPT.TRAP 0x1 ;  /* 0x000000040000795c */ /* 0x000fe20000300000 */
.L_x_23:
[----:B------:R-:W2:Y:S01]  /*1820*/  S2UR UR8, SR_CgaCtaId ;  /* 0x00000000000879c3 */ /* 0x000ea20000008800 */
[----:B------:R-:W-:Y:S01]  /*1830*/  UMOV UR7, 0x400 ;  /* 0x0000040000077882 */ /* 0x000fe20000000000 */
[----:B01----:R-:W-:Y:S01]  /*1840*/  IMAD.U32 R5, RZ, RZ, UR6 ;  /* 0x00000006ff057e24 */ /* 0x003fe2000f8e00ff */
[----:B------:R-:W-:Y:S01]  /*1850*/  SHF.L.U32 R4, R7, 0x1f, RZ ;  /* 0x0000001f07047819 */ /* 0x000fe200000006ff */
[----:B--2---:R-:W-:-:S06]  /*1860*/  ULEA UR7, UR8, UR7, 0x18 ;  /* 0x0000000708077291 */ /* 0x004fcc000f8ec03f */
[----:B------:R-:W-:-:S04]  /*1870*/  IMAD.U32 R6, RZ, RZ, UR7 ;  /* 0x00000007ff067e24 */ /* 0x000fc8000f8e00ff */
[----:B------:R-:W-:-:S04]  /*1880*/  IMAD R5, R5, 0x8, R6 ;  /* 0x0000000805057824 */ /* 0x000fc800078e0206 */
[----:B------:R0:W1:Y:S01]  /*1890*/  SYNCS.PHASECHK.TRANS64.TRYWAIT P1, [R5+URZ], R4 ;  /* 0x00000004050075a7 */ /* 0x000062000802017f */
[----:B------:R-:W-:Y:S05]  /*18a0*/  @!P0 BRA `(.L_x_24) ;  /* 0x0000000000048947 */ /* 0x000fea0003800000 */
[----:B------:R-:W-:Y:S01]  /*18b0*/  BPT.TRAP 0x1 ;  /* 0x000000040000795c */ /* 0x000fe20000300000 */
.L_x_24:
[----:B-1----:R-:W-:Y:S05]  /*18c0*/  @P1 BRA `(.L_x_25) ;  /* 0x0000000000081947 */ /* 0x002fea0003800000 */
[----:B------:R-:W1:Y:S02]  /*18d0*/  SYNCS.PHASECHK.TRANS64.TRYWAIT P1, [R5+URZ], R4 ;  /* 0x00000004050075a7 */ /* 0x000e64000802017f */
[----:B-1----:R-:W-:Y:S05]  /*18e0*/  @!P1 BRA `(.L_x_26) ;  /* 0x0000009c00dc9947 */ /* 0x002fea0003800000 */
.L_x_25:
[----:B------:R-:W-:Y:S01]  /*18f0*/  ULEA UR7, UR6, UR4, 0xa ;  /* 0x0000000406077291 */ /* 0x000fe2000f8e503f */
[----:B------:R-:W-:Y:S01]  /*1900*/  WARPGROUP.ARRIVE ;  /* 0x00000000000079c5 */ /* 0x000fe20000000000 */
[----:B------:R-:W-:Y:S01]  /*1910*/  ULEA UR12, UR6, UR5, 0xb ;  /* 0x00000005060c7291 */ /* 0x000fe2000f8e583f */
[----:B------:R-:W-:Y:S01]  /*1920*/  UMOV UR9, 0x40000040 ;  /* 0x4000004000097882 */ /* 0x000fe20000000000 */
[----:B------:R-:W-:-:S03]  /*1930*/  UMOV UR11, 0x40000040 ;  /* 0x40000040000b7882 */ /* 0x000fc60000000000 */
[----:B------:R-:W-:Y:S02]  /*1940*/  UMOV UR8, UR7 ;  /* 0x0000000700087c82 */ /* 0x000fe40008000000 */
[----:B------:R-:W-:Y:S02]  /*1950*/  UMOV UR10, UR12 ;  /* 0x0000000c000a7c82 */ /* 0x000fe40008000000 */
[----:B------:R-:W-:Y:S01]  /*1960*/  HGMMA.64x256x16.F32 R24, gdesc[UR8], R24, gsb0 ;  /* 0x03e00000081879f0 */ /* 0x000fe20008000818 */
        /* <DEDUP_REMOVED lines=26> */
[----:B------:R-:W-:Y:S01]  /*1b10*/  BPT.TRAP 0x1 ;  /* 0x000000040000795c */ /* 0x000fe20000300000 */
.L_x_27:
[----:B------:R-:W-:-:S13]  /*1b20*/  ISETP.NE.AND P1, PT, R156, RZ, PT ;  /* 0x000000ff9c00720c */ /* 0x000fda0003f25270 */
[----:B01----:R-:W-:-:S04]  /*1b30*/  @P1 IMAD R4, R3, 0x8, R6 ;  /* 0x0000000803041824 */ /* 0x003fc800078e0206 */
[----:B------:R-:W-:-:S05]  /*1b40*/  @P1 VIADD R5, R4, 0x20 ;  /* 0x0000002004051836 */ /* 0x000fca0000000000 */
[----:B------:R-:W-:-:S04]  /*1b50*/  @P1 PRMT R5, R22, 0x654, R5 ;  /* 0x0000065416051816 */ /* 0x000fc80000000005 */
[----:B------:R0:W-:Y:S01]  /*1b60*/  @P1 SYNCS.ARRIVE.TRANS64.RED.A1T0 RZ, [R5+URZ], RZ ;  /* 0x000000ff05ff19a7 */ /* 0x0001e2000810043f */
[----:B------:R-:W-:-:S13]  /*1b70*/  ISETP.GT.U32.AND P1, PT, R19, 0x1, PT ;  /* 0x000000011300780c */ /* 0x000fda0003f24070 */
[----:B0-----:R-:W-:Y:S05]  /*1b80*/  @P1 BRA `(.L_x_28) ;  /* 0x0000000000041947 */ /* 0x001fea0003800000 */
[----:B------:R-:W-:Y:S01]  /*1b90*/  BPT.TRAP 0x1 ;  /* 0x000000040000795c */ /* 0x000fe20000300000 */
.L_x_28:
[----:B------:R-:W-:Y:S01]  /*1ba0*/  UIADD3 UR6, UR6, 0x1, URZ ;  /* 0x0000000106067890 */ /* 0x000fe2000fffe03f */
[C---:B------:R-:W-:Y:S01]  /*1bb0*/  ISETP.GT.AND P2, PT, R0.reuse, 0x1, PT ;  /* 0x000000010000780c */ /* 0x040fe20003f44270 */
[----:B------:R-:W-:Y:S02]  /*1bc0*/  VIADD R3, R3, 0x1 ;  /* 0x0000000103037836 */ /* 0x000fe40000000000 */
[----:B------:R-:W-:Y:S01]  /*1bd0*/  UISETP.NE.AND UP0, UPT, UR6, 0x4, UPT ;  /* 0x000000040600788c */ /* 0x000fe2000bf05270 */
[----:B------:R-:W-:Y:S02]  /*1be0*/  VIADD R0, R0, 0xffffffff ;  /* 0xffffffff00007836 */ /* 0x000fe40000000000 */
[C---:B------:R-:W-:Y:S01]  /*1bf0*/  ISETP.NE.AND P1, PT, R3.reuse, 0x4, PT ;  /* 0x000000040300780c */ /* 0x040fe20003f25270 */
[----:B------:R-:W-:Y:S02]  /*1c00*/  USEL UR7, URZ, 0x1, UP0 ;  /* 0x000000013f077887 */ /* 0x000fe40008000000 */
[----:B------:R-:W-:Y:S01]  /*1c10*/  USEL UR6, UR6, URZ, UP0 ;  /* 0x0000003f06067287 */ /* 0x000fe20008000000 */
[----:B------:R-:W-:-:S03]  /*1c20*/  SEL R3, R3, RZ, P1 ;  /* 0x000000ff03037207 */ /* 0x000fc60000800000 */
[----:B------:R-:W-:Y:S01]  /*1c30*/  LOP3.LUT R7, R7, UR7, RZ, 0x3c, !PT ;  /* 0x0000000707077c12 */ /* 0x000fe2000f8e3cff */
[----:B------:R-:W-:Y:S07]  /*1c40*/  @P2 BRA `(.L_x_29) ;  /* 0xfffffff800ec2947 */ /* 0x000fee000383ffff */
.L_x_22:
[----:B------:R-:W2:Y:S02]  /*1c50*/  LDC R0, c[0x0][0x28c] ;  /* 0x0000a300ff007b82 */ /* 0x000ea40000000800 */
[----:B--2---:R-:W-:-:S13]  /*1c60*/  ISETP.GE.AND P1, PT, R0, 0x1, PT ;  /* 0x000000010000780c */ /* 0x004fda0003f26270 */
[----:B------:R-:W-:Y:S05]  /*1c70*/  @!P1 BRA `(.L_x_30) ;  /* 0x0000000000409947 */ /* 0x000fea0003800000 */
[----:B------:R-:W-:Y:S05]  /*1c80*/  @!P0 BRA `(.L_x_31) ;  /* 0x0000000000048947 */ /* 0x000fea0003800000 */
[----:B------:R-:W-:Y:S01]  /*1c90*/  BPT.TRAP 0x1 ;  /* 0x000000040000795c */ /* 0x000fe20000300000 */
.L_x_31:
[----:B------:R-:W-:Y:S01]  /*1ca0*/  ISETP.NE.AND P0, PT, R156, RZ, PT ;  /* 0x000000ff9c00720c */ /* 0x000fe20003f05270 */
[----:B------:R-:W-:-:S12]  /*1cb0*/  UISETP.LT.AND UP1, UPT, UR40, 0x1, UPT ;  /* 0x000000012800788c */ /* 0x000fd8000bf21270 */
[----:B------:R-:W-:-:S05]  /*1cc0*/  VOTEU.ANY UP0, P0 ;  /* 0x00000000003f7886 */ /* 0x000fca0000000100 */
[----:B------:R-:W-:-:S04]  /*1cd0*/  @UP0 USEL UR4, UR40, 0x1, UP1 ;  /* 0x0000000128040887 */ /* 0x000fc80008800000 */
[----:B------:R-:W-:-:S06]  /*1ce0*/  @UP0 UIADD3 UR4, UR39, UR40, -UR4 ;  /* 0x0000002827040290 */ /* 0x000fcc000fffe804 */
[----:B------:R-:W-:-:S04]  /*1cf0*/  IMAD.U32 R0, RZ, RZ, UR4 ;  /* 0x00000004ff007e24 */ /* 0x000fc8000f8e00ff */
[----:B------:R-:W-:-:S05]  /*1d00*/  @P0 IMAD.SHL.U32 R0, R0, 0x8, RZ ;  /* 0x0000000800000824 */ /* 0x000fca00078e00ff */
[----:B------:R-:W-:-:S04]  /*1d10*/  @P0 LOP3.LUT R0, R0, 0x18, RZ, 0xc0, !PT ;  /* 0x0000001800000812 */ /* 0x000fc800078ec0ff */
[----:B------:R-:W-:-:S04]  /*1d20*/  @P0 IADD3 R3, R6, 0x20, R0 ;  /* 0x0000002006030810 */ /* 0x000fc80007ffe000 */
[----:B------:R-:W-:-:S04]  /*1d30*/  @P0 PRMT R3, R22, 0x654, R3 ;  /* 0x0000065416030816 */ /* 0x000fc80000000003 */
[----:B------:R2:W-:Y:S01]  /*1d40*/  @P0 SYNCS.ARRIVE.TRANS64.RED.A1T0 RZ, [R3+URZ], RZ ;  /* 0x000000ff03ff09a7 */ /* 0x0005e2000810043f */
[----:B------:R-:W-:-:S13]  /*1d50*/  ISETP.GT.U32.AND P0, PT, R19, 0x1, PT ;  /* 0x000000011300780c */ /* 0x000fda0003f04070 */
[----:B--2---:R-:W-:Y:S05]  /*1d60*/  @P0 BRA `(.L_x_30) ;  /* 0x0000000000040947 */ /* 0x004fea0003800000 */
[----:B------:R-:W-:Y:S01]  /*1d70*/  BPT.TRAP 0x1 ;  /* 0x000000040000795c */ /* 0x000fe20000300000 */
.L_x_30:
[----:B------:R-:W2:Y:S01]  /*1d80*/  LDC R7, c[0x0][0x288] ;  /* 0x0000a200ff077b82 */ /* 0x000ea20000000800 */
[--C-:B------:R-:W-:Y:S01]  /*1d90*/  SHF.R.U32.HI R0, RZ, 0x2, R18.reuse ;  /* 0x00000002ff007819 */ /* 0x100fe20000011612 */
[----:B------:R-:W-:Y:S01]  /*1da0*/  UIADD3 UR39, UR40, UR39, URZ ;  /* 0x0000002728277290 */ /* 0x000fe2000fffe03f */
[----:B01----:R-:W-:Y:S01]  /*1db0*/  LOP3.LUT R4, R18, 0x60, RZ, 0xc0, !PT ;  /* 0x0000006012047812 */ /* 0x003fe200078ec0ff */
[----:B------:R-:W-:Y:S01]  /*1dc0*/  ULDC UR8, c[0x0][0x284] ;  /* 0x0000a10000087ab9 */ /* 0x000fe20000000800 */
[----:B------:R-:W-:Y:S01]  /*1dd0*/  SHF.R.U32.HI R5, RZ, 0x7, R18 ;  /* 0x00000007ff057819 */ /* 0x000fe20000011612 */
[----:B------:R-:W-:Y:S01]  /*1de0*/  USHF.R.U32.HI UR4, URZ, 0x2, UR39 ;  /* 0x000000023f047899 */ /* 0x000fe20008011627 */
[----:B------:R-:W-:Y:S01]  /*1df0*/  LOP3.LUT R3, R0, 0x7, RZ, 0xc0, !PT ;  /* 0x0000000700037812 */ /* 0x000fe200078ec0ff */
[----:B------:R-:W-:Y:S01]  /*1e00*/  UISETP.GT.U32.AND UP1, UPT, UR39, 0x3, UPT ;  /* 0x000000032700788c */ /* 0x000fe2000bf24070 */
[----:B------:R-:W-:Y:S01]  /*1e10*/  SHF.R.U32.HI R10, RZ, 0x1, R4 ;  /* 0x00000001ff0a7819 */ /* 0x000fe20000011604 */
[----:B------:R-:W-:Y:S01]  /*1e20*/  IMAD.SHL.U32 R4, R18, 0x2, RZ ;  /* 0x0000000212047824 */ /* 0x000fe200078e00ff */
[----:B------:R-:W-:Y:S01]  /*1e30*/  LOP3.LUT R0, R5, 0x1, RZ, 0xc0, !PT ;  /* 0x0000000105007812 */ /* 0x000fe200078ec0ff */
[----:B------:R-:W-:Y:S01]  /*1e40*/  ULOP3.LUT UR4, UR4, 0x1, URZ, 0xc0, !UPT ;  /* 0x0000000104047892 */ /* 0x000fe2000f8ec03f */
[----:B------:R-:W-:Y:S01]  /*1e50*/  IADD3 R5, RZ, -R10, -R3 ;  /* 0x8000000aff057210 */ /* 0x000fe20007ffe803 */
[----:B------:R-:W-:Y:S01]  /*1e60*/  ULDC.64 UR6, c[0x0][0x5d0] ;  /* 0x0001740000067ab9 */ /* 0x000fe20000000a00 */
[----:B------:R-:W-:Y:S01]  /*1e70*/  LOP3.LUT R9, R4, 0x6, RZ, 0xc0, !PT ;  /* 0x0000000604097812 */ /* 0x000fe200078ec0ff */
[C---:B------:R-:W-:Y:S01]  /*1e80*/  IMAD.SHL.U32 R6, R0.reuse, 0x40, RZ ;  /* 0x0000004000067824 */ /* 0x040fe200078e00ff */
[----:B------:R-:W-:Y:S01]  /*1e90*/  UISETP.NE.U32.AND UP0, UPT, UR4, 0x1, UPT ;  /* 0x000000010400788c */ /* 0x000fe2000bf05070 */
[----:B------:R-:W-:Y:S01]  /*1ea0*/  IMAD R11, R0, -0x40, R5 ;  /* 0xffffffc0000b7824 */ /* 0x000fe200078e0205 */
[----:B------:R-:W-:Y:S01]  /*1eb0*/  LOP3.LUT R0, R18, 0x3, RZ, 0xc0, !PT ;  /* 0x0000000312007812 */ /* 0x000fe200078ec0ff */
[----:B------:R-:W-:Y:S01]  /*1ec0*/  UISETP.LT.U32.AND UP1, UPT, UR40, 0x4, UP1 ;  /* 0x000000042800788c */ /* 0x000fe20008f21070 */
[----:B------:R-:W-:Y:S01]  /*1ed0*/  PRMT R8, R9, 0x6540, R152 ;  /* 0x0000654009087816 */ /* 0x000fe20000000098 */
[----:B------:R-:W-:Y:S01]  /*1ee0*/  IMAD.SHL.U32 R152, R152, 0x100, RZ ;  /* 0x0000010098987824 */ /* 0x000fe200078e00ff */
[----:B------:R-:W-:Y:S01]  /*1ef0*/  SHF.R.S32.HI R21, RZ, 0x1f, R23 ;  /* 0x0000001fff157819 */ /* 0x000fe20000011417 */
[----:B--2---:R-:W-:Y:S01]  /*1f00*/  IMAD R13, R0, -0x2, R7 ;  /* 0xfffffffe000d7824 */ /* 0x004fe200078e0207 */
[----:B------:R-:W-:Y:S01]  /*1f10*/  UISETP.GT.U32.AND UP0, UPT, UR40, 0x3, !UP0 ;  /* 0x000000032800788c */ /* 0x000fe2000c704070 */
[----:B------:R-:W-:Y:S01]  /*1f20*/  IMAD.SHL.U32 R0, R153, 0x80, RZ ;  /* 0x0000008099007824 */ /* 0x000fe200078e00ff */
[----:B------:R-:W-:Y:S01]  /*1f30*/  ISETP.GE.AND P0, PT, R152, R7, PT ;  /* 0x000000079800720c */ /* 0x000fe20003f06270 */
[----:B------:R-:W-:Y:S01]  /*1f40*/  IMAD R4, R21, UR6, RZ ;  /* 0x0000000615047c24 */ /* 0x000fe2000f8e02ff */
[----:B------:R-:W-:Y:S01]  /*1f50*/  SHF.R.S32.HI R9, RZ, 0x1f, R8 ;  /* 0x0000001fff097819 */ /* 0x000fe20000011408 */
[----:B------:R-:W-:Y:S01]  /*1f60*/  USEL UR5, URZ, 0x1, !UP1 ;  /* 0x000000013f057887 */ /* 0x000fe2000c800000 */
[----:B------:R-:W-:Y:S01]  /*1f70*/  ISETP.GE.OR P0, PT, R0, UR8, P0 ;  /* 0x0000000800007c0c */ /* 0x000fe20008706670 */
[----:B------:R-:W-:Y:S01]  /*1f80*/  USEL UR4, URZ, 0x1, !UP0 ;  /* 0x000000013f047887 */ /* 0x000fe2000c000000 */
[----:B------:R-:W-:Y:S01]  /*1f90*/  LOP3.LUT R3, R6, 0x40, R3, 0xe2, !PT ;  /* 0x0000004006037812 */ /* 0x000fe200078ee203 */
[----:B------:R-:W-:Y:S01]  /*1fa0*/  IMAD.WIDE R6, R153, 0x80, RZ ;  /* 0x0000008099067825 */ /* 0x000fe200078e02ff */
[----:B------:R-:W-:Y:S01]  /*1fb0*/  ULOP3.LUT UR39, UR39, 0x3, URZ, 0xc0, !UPT ;  /* 0x0000000327277892 */ /* 0x000fe2000f8ec03f */
[----:B------:R-:W-:Y:S01]  /*1fc0*/  IADD3 R0, -R0, UR8, R11 ;  /* 0x0000000800007c10 */ /* 0x000fe2000fffe10b */
[----:B------:R-:W-:Y:S01]  /*1fd0*/  ULOP3.LUT UR38, UR4, UR38, UR5, 0x96, !UPT ;  /* 0x0000002604267292 */ /* 0x000fe2000f8e9605 */
[C---:B------:R-:W-:Y:S01]  /*1fe0*/  IMAD R15, R23.reuse, UR7, R4 ;  /* 0x00000007170f7c24 */ /* 0x040fe2000f8e0204 */
[----:B------:R-:W-:Y:S01]  /*1ff0*/  LOP3.LUT R169, R6, R3, R10, 0xfe, !PT ;  /* 0x0000000306a97212 */ /* 0x000fe200078efe0a */
[----:B------:R-:W-:-:S04]  /*2000*/  IMAD.WIDE.U32 R4, R23, UR6, R8 ;  /* 0x0000000617047c25 */ /* 0x000fc8000f8e0008 */
[----:B------:R-:W-:Y:S02]  /*2010*/  IMAD.IADD R5, R5, 0x1, R15 ;  /* 0x0000000105057824 */ /* 0x000fe400078e020f */
[----:B------:R-:W-:Y:S02]  /*2020*/  IMAD.IADD R3, R13, 0x1, -R152 ;  /* 0x000000010d037824 */ /* 0x000fe400078e0a98 */
[----:B------:R-:W-:Y:S01]  /*2030*/  IMAD.MOV.U32 R153, RZ, RZ, -0x1 ;  /* 0xffffffffff997424 */ /* 0x000fe200078e00ff */
[----:B------:R-:W-:Y:S06]  /*2040*/  @P0 BRA `(.L_x_32) ;  /* 0x0000007800dc0947 */ /* 0x000fec0003800000 */
[----:B------:R-:W0:Y:S01]  /*2050*/  LDC.64 R10, c[0x0][0x5c8] ;  /* 0x00017200ff0a7b82 */ /* 0x000e220000000a00 */
[----:B-----5:R-:W-:Y:S01]  /*2060*/  FSETP.NEU.AND P1, PT, R155, RZ, PT ;  /* 0x000000ff9b00720b */ /* 0x020fe20003f2d000 */
[----:B------:R-:W-:Y:S01]  /*2070*/  BSSY B0, `(.L_x_32) ;  /* 0x00007b4000007945 */ /* 0x000fe20003800000 */
[----:B------:R-:W-:-:S04]  /*2080*/  ISETP.GT.AND P0, PT, R3, RZ, PT ;  /* 0x000000ff0300720c */ /* 0x000fc80003f04270 */
[----:B------:R-:W-:Y:S01]  /*2090*/  ISETP.GT.AND P3, PT, R0, RZ, P0 ;  /* 0x000000ff0000720c */ /* 0x000fe20000764270 */
[-C--:B0-----:R-:W-:Y:S02]  /*20a0*/  IMAD R12, R7, R10.reuse, RZ ;  /* 0x0000000a070c7224 */ /* 0x081fe400078e02ff */
[----:B------:R-:W-:-:S04]  /*20b0*/  IMAD.WIDE.U32 R160, R169, R10, R4 ;  /* 0x0000000aa9a07225 */ /* 0x000fc800078e0004 */
[----:B------:R-:W-:-:S04]  /*20c0*/  IMAD R5, R169, R11, R12 ;  /* 0x0000000ba9057224 */ /* 0x000fc800078e020c */
[----:B------:R-:W-:Y:S01]  /*20d0*/  IMAD.IADD R171, R161, 0x1, R5 ;  /* 0x00000001a1ab7824 */ /* 0x000fe200078e0205 */
[----:B------:R-:W-:Y:S06]  /*20e0*/  @!P1 BRA `(.L_x_33) ;  /* 0x0000005400989947 */ /* 0x000fec0003800000 */
[----:B------:R-:W0:Y:S01]  /*20f0*/  LDC.64 R14, c[0x0][0x5b8] ;  /* 0x00016e00ff0e7b82 */ /* 0x000e220000000a00 */
[----:B------:R-:W-:-:S07]  /*2100*/  ULDC.64 UR4, c[0x0][0x5c0] ;  /* 0x0001700000047ab9 */ /* 0x000fce0000000a00 */
[----:B------:R-:W1:Y:S08]  /*2110*/  LDC.64 R166, c[0x0][0x5b0] ;  /* 0x00016c00ffa67b82 */ /* 0x000e700000000a00 */
[----:B------:R-:W2:Y:S01]  /*2120*/  LDC.64 R12, c[0x0][0x5a8] ;  /* 0x00016a00ff0c7b82 */ /* 0x000ea20000000a00 */
[-C--:B0-----:R-:W-:Y:S02]  /*2130*/  IMAD R4, R21, R14.reuse, RZ ;  /* 0x0000000e15047224 */ /* 0x081fe400078e02ff */
[----:B------:R-:W-:-:S04]  /*2140*/  IMAD.WIDE.U32 R162, R23, R14, R8 ;  /* 0x0000000e17a27225 */ /* 0x000fc800078e0008 */
[----:B------:R-:W-:Y:S02]  /*2150*/  IMAD R161, R23, R15, R4 ;  /* 0x0000000f17a17224 */ /* 0x000fe400078e0204 */
[-C--:B-1----:R-:W-:Y:S02]  /*2160*/  IMAD R6, R7, R166.reuse, RZ ;  /* 0x000000a607067224 */ /* 0x082fe400078e02ff */
[----:B------:R-:W-:Y:S02]  /*2170*/  IMAD.IADD R21, R163, 0x1, R161 ;  /* 0x00000001a3157824 */ /* 0x000fe400078e02a1 */
[----:B------:R-:W-:Y:S02]  /*2180*/  IMAD.MOV.U32 R20, RZ, RZ, R162 ;  /* 0x000000ffff147224 */ /* 0x000fe400078e00a2 */
[C---:B------:R-:W-:Y:S02]  /*2190*/  IMAD R165, R169.reuse, R167, R6 ;  /* 0x000000a7a9a57224 */ /* 0x040fe400078e0206 */
[----:B------:R-:W-:-:S04]  /*21a0*/  IMAD.WIDE.U32 R4, R169, R166, R20 ;  /* 0x000000a6a9047225 */ /* 0x000fc800078e0014 */
[----:B------:R-:W-:Y:S01]  /*21b0*/  IMAD.IADD R5, R5, 0x1, R165 ;  /* 0x0000000105057824 */ /* 0x000fe200078e02a5 */
[----:B--2---:R-:W-:-:S04]  /*21c0*/  LEA R6, P1, R4, R12, 0x1 ;  /* 0x0000000c04067211 */ /* 0x004fc800078208ff */
[----:B------:R-:W-:-:S05]  /*21d0*/  LEA.HI.X R7, R4, R13, R5, 0x1, P1 ;  /* 0x0000000d04077211 */ /* 0x000fca00008f0c05 */
[----:B------:R0:W2:Y:S01]  /*21e0*/  @P3 LDG.E.LTC128B.U16 R15, desc[UR36][R6.64] ;  /* 0x00000024060f3981 */ /* 0x0000a2000c1e1520 */
[----:B------:R-:W-:Y:S01]  /*21f0*/  IMAD.WIDE.U32 R158, R169, R166, R8 ;  /* 0x000000a6a99e7225 */ /* 0x000fe200078e0008 */
[----:B------:R-:W-:Y:S03]  /*2200*/  BSSY B1, `(.L_x_34) ;  /* 0x0000013000017945 */ /* 0x000fe60003800000 */
[----:B------:R-:W-:Y:S02]  /*2210*/  IMAD.IADD R159, R165, 0x1, R159 ;  /* 0x00000001a59f7824 */ /* 0x000fe400078e029f */
[----:B------:R-:W-:-:S04]  /*2220*/  IMAD.WIDE.U32 R158, R23, R14, R158 ;  /* 0x0000000e179e7225 */ /* 0x000fc800078e009e */
[----:B0-----:R-:W-:Y:S01]  /*2230*/  IMAD.IADD R7, R161, 0x1, R159 ;  /* 0x00000001a1077824 */ /* 0x001fe200078e029f */
[----:B------:R-:W-:Y:S02]  /*2240*/  LEA R6, P4, R158, R12, 0x1 ;  /* 0x0000000c9e067211 */ /* 0x000fe400078808ff */
[----:B------:R-:W-:Y:S02]  /*2250*/  SHF.L.U64.HI R159, R166, 0x3, R167 ;  /* 0x00000003a69f7819 */ /* 0x000fe400000102a7 */
[----:B------:R-:W-:Y:S01]  /*2260*/  LEA.HI.X R7, R158, R13, R7, 0x1, P4 ;  /* 0x0000000d9e077211 */ /* 0x000fe200020f0c07 */
[----:B------:R-:W-:Y:S02]  /*2270*/  IMAD.SHL.U32 R158, R166, 0x8, RZ ;  /* 0x00000008a69e7824 */ /* 0x000fe400078e00ff */
[----:B--2---:R-:W-:-:S05]  /*2280*/  HADD2.F32 R4, -RZ, R15.H0_H0 ;  /* 0x2000000fff047230 */ /* 0x004fca0000004100 */
[----:B------:R-:W-:Y:S01]  /*2290*/  FMUL R5, R4, R155 ;  /* 0x0000009b04057220 */ /* 0x000fe20000400000 */
[----:B------:R-:W-:-:S03]  /*22a0*/  LEA R4, P1, R160, UR4, 0x1 ;  /* 0x00000004a0047c11 */ /* 0x000fc6000f8208ff */
[----:B------:R-:W-:Y:S01]  /*22b0*/  FFMA R24, R24, R154, R5 ;  /* 0x0000009a18187223 */ /* 0x000fe20000000005 */
[----:B------:R-:W-:Y:S02]  /*22c0*/  LEA.HI.X R5, R160, UR5, R171, 0x1, P1 ;  /* 0x00000005a0057c11 */ /* 0x000fe400088f0cab */
[----:B------:R-:W-:Y:S02]  /*22d0*/  ISETP.GT.AND P1, PT, R3, 0x1, PT ;  /* 0x000000010300780c */ /* 0x000fe40003f24270 */
[----:B------:R-:W-:Y:S02]  /*22e0*/  F2FP.F16.F32.PACK_AB R24, RZ, R24 ;  /* 0x00000018ff18723e */ /* 0x000fe400000000ff */
[----:B------:R-:W-:-:S03]  /*22f0*/  ISETP.GT.AND P2, PT, R0, RZ, P1 ;  /* 0x000000ff0000720c */ /* 0x000fc60000f44270 */
[----:B------:R0:W-:Y:S10]  /*2300*/  @P3 STG.E.U16 desc[UR36][R4.64], R24 ;  /* 0x0000001804003986 */ /* 0x0001f4000c101524 */
[----:B------:R-:W-:Y:S05]  /*2310*/  @!P2 BRA `(.L_x_35) ;  /* 0x000000000004a947 */ /* 0x000fea0003800000 */
[----:B------:R1:W5:Y:S02]  /*2320*/  LDG.E.LTC128B.U16 R15, desc[UR36][R6.64+0x2] ;  /* 0x00000224060f7981 */ /* 0x000364000c1e1520 */
.L_x_35:
[----:B------:R-:W-:Y:S05]  /*2330*/  BSYNC B1 ;  /* 0x0000000000017941 */ /* 0x000fea0003800000 */
.L_x_34:
[----:B-----5:R-:W-:Y:S01]  /*2340*/  HADD2.F32 R20, -RZ, R15.H0_H0 ;  /* 0x2000000fff147230 */ /* 0x020fe20000004100 */
[----:B------:R-:W-:Y:S01]  /*2350*/  ISETP.GT.AND P0, PT, R0, 0x8, P0 ;  /* 0x000000080000780c */ /* 0x000fe20000704270 */
[----:B------:R-:W-:Y:S01]  /*2360*/  IMAD.WIDE.U32 R158, R169, R166, R158 ;  /* 0x000000a6a99e7225 */ /* 0x000fe200078e009e */
[----:B------:R-:W-:-:S03]  /*2370*/  PRMT R152, R15, 0x7610, R152 ;  /* 0x000076100f987816 */ /* 0x000fc60000000098 */
[----:B------:R-:W-:Y:S01]  /*2380*/  FMUL R20, R20, R155 ;  /* 0x0000009b14147220 */ /* 0x000fe20000400000 */
[----:B------:R-:W-:Y:S01]  /*2390*/  IMAD.IADD R165, R165, 0x1, R159 ;  /* 0x00000001a5a57824 */ /* 0x000fe200078e029f */
[----:B------:R-:W-:Y:S02]  /*23a0*/  IADD3 R162, P3, R162, R158, RZ ;  /* 0x0000009ea2a27210 */ /* 0x000fe40007f7e0ff */
[----:B------:R-:W-:-:S03]  /*23b0*/  FFMA R25, R25, R154, R20 ;  /* 0x0000009a19197223 */ /* 0x000fc60000000014 */
[----:B------:R-:W-:Y:S01]  /*23c0*/  IMAD.X R21, R165, 0x1, R21, P3 ;  /* 0x00000001a5157824 */ /* 0x000fe200018e0615 */
[C---:B------:R-:W-:Y:S02]  /*23d0*/  LEA R20, P3, R162.reuse, R12, 0x1 ;  /* 0x0000000ca2147211 */ /* 0x040fe400078608ff */
[----:B------:R-:W-:Y:S02]  /*23e0*/  F2FP.F16.F32.PACK_AB R25, RZ, R25 ;  /* 0x00000019ff19723e */ /* 0x000fe400000000ff */
[----:B------:R-:W-:Y:S02]  /*23f0*/  LEA.HI.X R21, R162, R13, R21, 0x1, P3 ;  /* 0x0000000da2157211 */ /* 0x000fe400018f0c15 */
[----:B------:R-:W-:-:S05]  /*2400*/  PRMT R159, R25, 0x7610, R159 ;  /* 0x00007610199f7816 */ /* 0x000fca000000009f */
[----:B------:R2:W-:Y:S04]  /*2410*/  @P2 STG.E.U16 desc[UR36][R4.64+0x2], R159 ;  /* 0x0000029f04002986 */ /* 0x0005e8000c101524 */
[----:B------:R-:W0:Y:S01]  /*2420*/  @P0 LDG.E.LTC128B.U16 R152, desc[UR36][R20.64] ;  /* 0x0000002414980981 */ /* 0x000e22000c1e1520 */
[----:B------:R-:W-:Y:S01]  /*2430*/  IADD3 R8, P2, R8, R158, RZ ;  /* 0x0000009e08087210 */ /* 0x000fe20007f5e0ff */
[----:B------:R-:W-:Y:S01]  /*2440*/  BSSY B1, `(.L_x_36) ;  /* 0x0000011000017945 */ /* 0x000fe20003800000 */
[----:B------:R-:W-:Y:S02]  /*2450*/  SHF.L.U64.HI R11, R10, 0x4, R11 ;  /* 0x000000040a0b7819 */ /* 0x000fe4000001020b */
[----:B------:R-:W-:Y:S01]  /*2460*/  ISETP.GT.AND P1, PT, R0, 0x8, P1 ;  /* 0x000000080000780c */ /* 0x000fe20000f24270 */
[----:B------:R-:W-:Y:S01]  /*2470*/  IMAD.X R9, R9, 0x1, R165, P2 ;  /* 0x0000000109097824 */ /* 0x000fe200010e06a5 */
[----:B------:R-:W-:Y:S01]  /*2480*/  LEA R10, P2, R10, R4, 0x4 ;  /* 0x000000040a0a7211 */ /* 0x000fe200078420ff */
[----:B------:R-:W-:-:S04]  /*2490*/  IMAD.WIDE.U32 R14, R23, R14, R8 ;  /* 0x0000000e170e7225 */ /* 0x000fc800078e0008 */
[----:B------:R-:W-:Y:S01]  /*24a0*/  IMAD.X R11, R11, 0x1, R5, P2 ;  /* 0x000000010b0b7824 */ /* 0x000fe200010e0605 */
[----:B------:R-:W-:Y:S01]  /*24b0*/  LEA R8, P3, R14, R12, 0x1 ;  /* 0x0000000c0e087211 */ /* 0x000fe200078608ff */
[----:B------:R-:W-:-:S05]  /*24c0*/  IMAD.IADD R9, R161, 0x1, R15 ;  /* 0x00000001a1097824 */ /* 0x000fca00078e020f */
[----:B------:R-:W-:Y:S01]  /*24d0*/  LEA.HI.X R9, R14, R13, R9, 0x1, P3 ;  /* 0x0000000d0e097211 */ /* 0x000fe200018f0c09 */
[----:B0-----:R-:W-:-:S05]  /*24e0*/  HADD2.F32 R24, -RZ, R152.H0_H0 ;  /* 0x20000098ff187230 */ /* 0x001fca0000004100 */
[----:B------:R-:W-:-:S04]  /*24f0*/  FMUL R25, R24, R155 ;  /* 0x0000009b18197220 */ /* 0x000fc80000400000 */
[----:B------:R-:W-:-:S05]  /*2500*/  FFMA R25, R26, R154, R25 ;  /* 0x0000009a1a197223 */ /* 0x000fca0000000019 */
[----:B------:R-:W-:-:S05]  /*2510*/  F2FP.F16.F32.PACK_AB R25, RZ, R25 ;  /* 0x00000019ff19723e */ /* 0x000fca00000000ff */
[----:B------:R2:W-:Y:S01]  /*2520*/  @P0 STG.E.U16 desc[UR36][R10.64], R25 ;  /* 0x000000190a000986 */ /* 0x0005e2000c101524 */
[----:B------:R-:W-:Y:S05]  /*2530*/  @!P1 BRA `(.L_x_37) ;  /* 0x0000000000049947 */ /* 0x000fea0003800000 */
[----:B------:R0:W5:Y:S02]  /*2540*/  LDG.E.LTC128B.U16 R152, desc[UR36][R8.64+0x2] ;  /* 0x0000022408987981 */ /* 0x000164000c1e1520 */
.L_x_37:
[----:B------:R-:W-:Y:S05]  /*2550*/  BSYNC B1 ;  /* 0x0000000000017941 */ /* 0x000fea0003800000 */
.L_x_36:
[----:B-----5:R-:W-:Y:S01]  /*2560*/  HADD2.F32 R12, -RZ, R152.H0_H0 ;  /* 0x20000098ff0c7230 */ /* 0x020fe20000004100 */
[----:B------:R-:W-:Y:S01]  /*2570*/  ISETP.GT.AND P0, PT, R3, 0x8, PT ;  /* 0x000000080300780c */ /* 0x000fe20003f04270 */
[----:B------:R-:W-:Y:S03]  /*2580*/  BSSY B1, `(.L_x_38) ;  /* 0x0000008000017945 */ /* 0x000fe60003800000 */
[----:B------:R-:W-:Y:S01]  /*2590*/  FMUL R12, R12, R155 ;  /* 0x0000009b0c0c7220 */ /* 0x000fe20000400000 */
[----:B------:R-:W-:-:S03]  /*25a0*/  ISETP.GT.AND P2, PT, R0, RZ, P0 ;  /* 0x000000ff0000720c */ /* 0x000fc60000744270 */
[----:B------:R-:W-:-:S05]  /*25b0*/  FFMA R12, R27, R154, R12 ;  /* 0x0000009a1b0c7223 */ /* 0x000fca000000000c */
[----:B------:R-:W-:-:S05]  /*25c0*/  F2FP.F16.F32.PACK_AB R12, RZ, R12 ;  /* 0x0000000cff0c723e */ /* 0x000fca00000000ff */
[----:B------:R3:W-:Y:S01]  /*25d0*/  @P1 STG.E.U16 desc[UR36][R10.64+0x2], R12 ;  /* 0x0000020c0a001986 */ /* 0x0007e2000c101524 */
[----:B------:R-:W-:Y:S05]  /*25e0*/  @!P2 BRA `(.L_x_39) ;  /* 0x000000000004a947 */ /* 0x000fea0003800000 */
[----:B------:R4:W5:Y:S02]  /*25f0*/  LDG.E.LTC128B.U16 R152, desc[UR36][R6.64+0x10] ;  /* 0x0000102406987981 */ /* 0x000964000c1e1520 */
.L_x_39:
[----:B------:R-:W-:Y:S05]  /*2600*/  BSYNC B1 ;  /* 0x0000000000017941 */ /* 0x000fea0003800000 */
.L_x_38:
[----:B---3-5:R-:W-:Y:S01]  /*2610*/  HADD2.F32 R12, -RZ, R152.H0_H0 ;  /* 0x20000098ff0c7230 */ /* 0x028fe20000004100 */
        /* <DEDUP_REMOVED lines=9> */
.L_x_41:
[----:B------:R-:W-:Y:S05]  /*26b0*/  BSYNC B1 ;  /* 0x0000000000017941 */ /* 0x000fea0003800000 */
.L_x_40:
[----:B-----5:R-:W-:Y:S01]  /*26c0*/  HADD2.F32 R12, -RZ, R152.H0_H0 ;  /* 0x20000098ff0c7230 */ /* 0x020fe20000004100 */
[----:B------:R-:W-:Y:S01]  /*26d0*/  ISETP.GT.AND P0, PT, R0, 0x8, P0 ;  /* 0x000000080000780c */ /* 0x000fe20000704270 */
[----:B------:R-:W-:Y:S03]  /*26e0*/  BSSY B1, `(.L_x_42) ;  /* 0x0000007000017945 */ /* 0x000fe60003800000 */
[----:B------:R-:W-:-:S04]  /*26f0*/  FMUL R12, R12, R155 ;  /* 0x0000009b0c0c7220 */ /* 0x000fc80000400000 */
[----:B------:R-:W-:-:S05]  /*2700*/  FFMA R12, R29, R154, R12 ;  /* 0x0000009a1d0c7223 */ /* 0x000fca000000000c */
[----:B------:R-:W-:-:S05]  /*2710*/  F2FP.F16.F32.PACK_AB R12, RZ, R12 ;  /* 0x0000000cff0c723e */ /* 0x000fca00000000ff */
[----:B------:R0:W-:Y:S01]  /*2720*/  @P3 STG.E.U16 desc[UR36][R4.64+0x12], R12 ;  /* 0x0000120c04003986 */ /* 0x0001e2000c101524 */
[----:B------:R-:W-:Y:S05]  /*2730*/  @!P0 BRA `(.L_x_43) ;  /* 0x0000000000048947 */ /* 0x000fea0003800000 */
[----:B------:R0:W5:Y:S02]  /*2740*/  LDG.E.LTC128B.U16 R152, desc[UR36][R8.64+0x10] ;  /* 0x0000102408987981 */ /* 0x000164000c1e1520 */
.L_x_43:
[----:B------:R-:W-:Y:S05]  /*2750*/  BSYNC B1 ;  /* 0x0000000000017941 */ /* 0x000fea0003800000 */
.L_x_42:
[----:B0----5:R-:W-:Y:S01]  /*2760*/  HADD2.F32 R12, -RZ, R152.H0_H0 ;  /* 0x20000098ff0c7230 */ /* 0x021fe20000004100 */
[----:B------:R-:W-:Y:S01]  /*2770*/  ISETP.GT.AND P1, PT, R0, 0x8, P1 ;  /* 0x000000080000780c */ /* 0x000fe20000f24270 */
[----:B------:R-:W-:Y:S03]  /*2780*/  BSSY B1, `(.L_x_44) ;  /* 0x0000007000017945 */ /* 0x000fe60003800000 */
[----:B---3--:R-:W-:-:S04]  /*2790*/  FMUL R13, R12, R155 ;  /* 0x0000009b0c0d7220 */ /* 0x008fc80000400000 */
[----:B------:R-:W-:-:S05]  /*27a0*/  FFMA R13, R30, R154, R13 ;  /* 0x0000009a1e0d7223 */ /* 0x000fca000000000d */
[----:B------:R-:W-:-:S05]  /*27b0*/  F2FP.F16.F32.PACK_AB R13, RZ, R13 ;  /* 0x0000000dff0d723e */ /* 0x000fca00000000ff */
[----:B------:R0:W-:Y:S01]  /*27c0*/  @P0 STG.E.U16 desc[UR36][R10.64+0x10], R13 ;  /* 0x0000100d0a000986 */ /* 0x0001e2000c101524 */
[----:B------:R-:W-:Y:S05]  /*27d0*/  @!P1 BRA `(.L_x_45) ;  /* 0x0000000000049947 */ /* 0x000fea0003800000 */
[----:B------:R3:W5:Y:S02]  /*27e0*/  LDG.E.LTC128B.U16 R152, desc[UR36][R8.64+0x12] ;  /* 0x0000122408987981 */ /* 0x000764000c1e1520 */
.L_x_45:
[----:B------:R-:W-:Y:S05]  /*27f0*/  BSYNC B1 ;  /* 0x0000000000017941 */ /* 0x000fea0003800000 */
.L_x_44:
        /* <DEDUP_REMOVED lines=10> */
.L_x_47:
[----:B------:R-:W-:Y:S05]  /*28a0*/  BSYNC B1 ;  /* 0x0000000000017941 */ /* 0x000fea0003800000 */
.L_x_46:
[----:B0----5:R-:W-:Y:S01]  /*28b0*/  HADD2.F32 R12, -RZ, R152.H0_H0 ;  /* 0x20000098ff0c7230 */ /* 0x021fe20000004100 */
        /* <DEDUP_REMOVED lines=9> */
.L_x_49:
[----:B------:R-:W-:Y:S05]  /*2950*/  BSYNC B1 ;  /* 0x0000000000017941 */ /* 0x000fea0003800000 */
.L_x_48:
        /* <DEDUP_REMOVED lines=9> */
.L_x_51:
[----:B------:R-:W-:Y:S05]  /*29f0*/  BSYNC B1 ;  /* 0x0000000000017941 */ /* 0x000fea0003800000 */
.L_x_50:
[----:B0----5:R-:W-:Y:S01]  /*2a00*/  HADD2.F32 R12, -RZ, R152.H0_H0 ;  /* 0x20000098ff0c7230 */ /* 0x021fe20000004100 */
        /* <DEDUP_REMOVED lines=8> */
.L_x_53:
[----:B------:R-:W-:Y:S05]  /*2a90*/  BSYNC B1 ;  /* 0x0000000000017941 */ /* 0x000fea0003800000 */
.L_x_52:
        /* <DEDUP_REMOVED lines=10> */
.L_x_55:
[----:B------:R-:W-:Y:S05]  /*2b40*/  BSYNC B1 ;  /* 0x0000000000017941 */ /* 0x000fea0003800000 */
.L_x_54:
        /* <DEDUP_REMOVED lines=10> */
.L_x_57:
[----:B------:R-:W-:Y:S05]  /*2bf0*/  BSYNC B1 ;  /* 0x0000000000017941 */ /* 0x000fea0003800000 */
.L_x_56:
        /* <DEDUP_REMOVED lines=9> */
.L_x_59:
[----:B------:R-:W-:Y:S05]  /*2c90*/  BSYNC B1 ;  /* 0x0000000000017941 */ /* 0x000fea0003800000 */
.L_x_58:
        /* <DEDUP_REMOVED lines=9> */
.L_x_61:
[----:B------:R-:W-:Y:S05]  /*2d30*/  BSYNC B1 ;  /* 0x0000000000017941 */ /* 0x000fea0003800000 */
.L_x_60:
        /* <DEDUP_REMOVED lines=10> */
.L_x_63:
[----:B------:R-:W-:Y:S05]  /*2de0*/  BSYNC B1 ;  /* 0x0000000000017941 */ /* 0x000fea0003800000 */
.L_x_62:
        /* <DEDUP_REMOVED lines=10> */
.L_x_65:
[----:B------:R-:W-:Y:S05]  /*2e90*/  BSYNC B1 ;  /* 0x0000000000017941 */ /* 0x000fea0003800000 */
.L_x_64:
        /* <DEDUP_REMOVED lines=9> */
.L_x_67:
[----:B------:R-:W-:Y:S05]  /*2f30*/  BSYNC B1 ;  /* 0x0000000000017941 */ /* 0x000fea0003800000 */
.L_x_66:
        /* <DEDUP_REMOVED lines=9> */
.L_x_69:
[----:B------:R-:W-:Y:S05]  /*2fd0*/  BSYNC B1 ;  /* 0x0000000000017941 */ /* 0x000fea0003800000 */
.L_x_68:
        /* <DEDUP_REMOVED lines=10> */
.L_x_71:
[----:B------:R-:W-:Y:S05]  /*3080*/  BSYNC B1 ;  /* 0x0000000000017941 */ /* 0x000fea0003800000 */
.L_x_70:
        /* <DEDUP_REMOVED lines=10> */
.L_x_73:
[----:B------:R-:W-:Y:S05]  /*3130*/  BSYNC B1 ;  /* 0x0000000000017941 */ /* 0x000fea0003800000 */
.L_x_72:
        /* <DEDUP_REMOVED lines=9> */
.L_x_75:
[----:B------:R-:W-:Y:S05]  /*31d0*/  BSYNC B1 ;  /* 0x0000000000017941 */ /* 0x000fea0003800000 */
.L_x_74:
        /* <DEDUP_REMOVED lines=9> */
.L_x_77:
[----:B------:R-:W-:Y:S05]  /*3270*/  BSYNC B1 ;  /* 0x0000000000017941 */ /* 0x000fea0003800000 */
.L_x_76:
        /* <DEDUP_REMOVED lines=10> */
.L_x_79:
[----:B------:R-:W-:Y:S05]  /*3320*/  BSYNC B1 ;  /* 0x0000000000017941 */ /* 0x000fea0003800000 */
.L_x_78:
        /* <DEDUP_REMOVED lines=10> */
.L_x_81:
[----:B------:R-:W-:Y:S05]  /*33d0*/  BSYNC B1 ;  /* 0x0000000000017941 */ /* 0x000fea0003800000 */
.L_x_80:
        /* <DEDUP_REMOVED lines=9> */
.L_x_83:
[----:B------:R-:W-:Y:S05]  /*3470*/  BSYNC B1 ;  /* 0x0000000000017941 */ /* 0x000fea0003800000 */
.L_x_82:
        /* <DEDUP_REMOVED lines=9> */
.L_x_85:
[----:B------:R-:W-:Y:S05]  /*3510*/  BSYNC B1 ;  /* 0x0000000000017941 */ /* 0x000fea0003800000 */
.L_x_84:
        /* <DEDUP_REMOVED lines=10> */
.L_x_87:
[----:B------:R-:W-:Y:S05]  /*35c0*/  BSYNC B1 ;  /* 0x0000000000017941 */ /* 0x000fea0003800000 */
.L_x_86:
        /* <DEDUP_REMOVED lines=10> */
.L_x_89:
[----:B------:R-:W-:Y:S05]  /*3670*/  BSYNC B1 ;  /* 0x0000000000017941 */ /* 0x000fea0003800000 */
.L_x_88:
        /* <DEDUP_REMOVED lines=9> */
.L_x_91:
[----:B------:R-:W-:Y:S05]  /*3710*/  BSYNC B1 ;  /* 0x0000000000017941 */ /* 0x000fea0003800000 */
.L_x_90:
        /* <DEDUP_REMOVED lines=9> */
.L_x_93:
[----:B------:R-:W-:Y:S05]  /*37b0*/  BSYNC B1 ;  /* 0x0000000000017941 */ /* 0x000fea0003800000 */
.L_x_92:
        /* <DEDUP_REMOVED lines=10> */
.L_x_95:
[----:B------:R-:W-:Y:S05]  /*3860*/  BSYNC B1 ;  /* 0x0000000000017941 */ /* 0x000fea0003800000 */
.L_x_94:
        /* <DEDUP_REMOVED lines=10> */
.L_x_97:
[----:B------:R-:W-:Y:S05]  /*3910*/  BSYNC B1 ;  /* 0x0000000000017941 */ /* 0x000fea0003800000 */
.L_x_96:
        /* <DEDUP_REMOVED lines=9> */
.L_x_99:
[----:B------:R-:W-:Y:S05]  /*39b0*/  BSYNC B1 ;  /* 0x0000000000017941 */ /* 0x000fea0003800000 */
.L_x_98:
        /* <DEDUP_REMOVED lines=9> */
.L_x_101:
[----:B------:R-:W-:Y:S05]  /*3a50*/  BSYNC B1 ;  /* 0x0000000000017941 */ /* 0x000fea0003800000 */
.L_x_100:
        /* <DEDUP_REMOVED lines=10> */
.L_x_103:
[----:B------:R-:W-:Y:S05]  /*3b00*/  BSYNC B1 ;  /* 0x0000000000017941 */ /* 0x000fea0003800000 */
.L_x_102:
        /* <DEDUP_REMOVED lines=10> */
.L_x_105:
[----:B------:R-:W-:Y:S05]  /*3bb0*/  BSYNC B1 ;  /* 0x0000000000017941 */ /* 0x000fea0003800000 */
.L_x_104:
        /* <DEDUP_REMOVED lines=9> */
.L_x_107:
[----:B------:R-:W-:Y:S05]  /*3c50*/  BSYNC B1 ;  /* 0x0000000000017941 */ /* 0x000fea0003800000 */
.L_x_106:
        /* <DEDUP_REMOVED lines=9> */
.L_x_109:
[----:B------:R-:W-:Y:S05]  /*3cf0*/  BSYNC B1 ;  /* 0x0000000000017941 */ /* 0x000fea0003800000 */
.L_x_108:
        /* <DEDUP_REMOVED lines=10> */
.L_x_111:
[----:B------:R-:W-:Y:S05]  /*3da0*/  BSYNC B1 ;  /* 0x0000000000017941 */ /* 0x000fea0003800000 */
.L_x_110:
        /* <DEDUP_REMOVED lines=10> */
.L_x_113:
[----:B------:R-:W-:Y:S05]  /*3e50*/  BSYNC B1 ;  /* 0x0000000000017941 */ /* 0x000fea0003800000 */
.L_x_112:
        /* <DEDUP_REMOVED lines=9> */
.L_x_115:
[----:B------:R-:W-:Y:S05]  /*3ef0*/  BSYNC B1 ;  /* 0x0000000000017941 */ /* 0x000fea0003800000 */
.L_x_114:
        /* <DEDUP_REMOVED lines=9> */
.L_x_117:
[----:B------:R-:W-:Y:S05]  /*3f90*/  BSYNC B1 ;  /* 0x0000000000017941 */ /* 0x000fea0003800000 */
.L_x_116:
        /* <DEDUP_REMOVED lines=10> */
.L_x_119:
[----:B------:R-:W-:Y:S05]  /*4040*/  BSYNC B1 ;  /* 0x0000000000017941 */ /* 0x000fea0003800000 */
.L_x_118:
        /* <DEDUP_REMOVED lines=10> */
.L_x_121:
[----:B------:R-:W-:Y:S05]  /*40f0*/  BSYNC B1 ;  /* 0x0000000000017941 */ /* 0x000fea0003800000 */
.L_x_120:
        /* <DEDUP_REMOVED lines=9> */
.L_x_123:
[----:B------:R-:W-:Y:S05]  /*4190*/  BSYNC B1 ;  /* 0x0000000000017941 */ /* 0x000fea0003800000 */
.L_x_122:
        /* <DEDUP_REMOVED lines=9> */
.L_x_125:
[----:B------:R-:W-:Y:S05]  /*4230*/  BSYNC B1 ;  /* 0x0000000000017941 */ /* 0x000fea0003800000 */
.L_x_124:
        /* <DEDUP_REMOVED lines=10> */
.L_x_127:
[----:B------:R-:W-:Y:S05]  /*42e0*/  BSYNC B1 ;  /* 0x0000000000017941 */ /* 0x000fea0003800000 */
.L_x_126:
        /* <DEDUP_REMOVED lines=10> */
.L_x_129:
[----:B------:R-:W-:Y:S05]  /*4390*/  BSYNC B1 ;  /* 0x0000000000017941 */ /* 0x000fea0003800000 */
.L_x_128:
        /* <DEDUP_REMOVED lines=9> */
.L_x_131:
[----:B------:R-:W-:Y:S05]  /*4430*/  BSYNC B1 ;  /* 0x0000000000017941 */ /* 0x000fea0003800000 */
.L_x_130:
        /* <DEDUP_REMOVED lines=9> */
.L_x_133:
[----:B------:R-:W-:Y:S05]  /*44d0*/  BSYNC B1 ;  /* 0x0000000000017941 */ /* 0x000fea0003800000 */
.L_x_132:
        /* <DEDUP_REMOVED lines=10> */
.L_x_135:
[----:B------:R-:W-:Y:S05]  /*4580*/  BSYNC B1 ;  /* 0x0000000000017941 */ /* 0x000fea0003800000 */
.L_x_134:
        /* <DEDUP_REMOVED lines=10> */
.L_x_137:
[----:B------:R-:W-:Y:S05]  /*4630*/  BSYNC B1 ;  /* 0x0000000000017941 */ /* 0x000fea0003800000 */
.L_x_136:
        /* <DEDUP_REMOVED lines=9> */
.L_x_139:
[----:B------:R-:W-:Y:S05]  /*46d0*/  BSYNC B1 ;  /* 0x0000000000017941 */ /* 0x000fea0003800000 */
.L_x_138:
        /* <DEDUP_REMOVED lines=9> */
.L_x_141:
[----:B------:R-:W-:Y:S05]  /*4770*/  BSYNC B1 ;  /* 0x0000000000017941 */ /* 0x000fea0003800000 */
.L_x_140:
        /* <DEDUP_REMOVED lines=10> */
.L_x_143:
[----:B------:R-:W-:Y:S05]  /*4820*/  BSYNC B1 ;  /* 0x0000000000017941 */ /* 0x000fea0003800000 */
.L_x_142:
        /* <DEDUP_REMOVED lines=10> */
.L_x_145:
[----:B------:R-:W-:Y:S05]  /*48d0*/  BSYNC B1 ;  /* 0x0000000000017941 */ /* 0x000fea0003800000 */
.L_x_144:
        /* <DEDUP_REMOVED lines=9> */
.L_x_147:
[----:B------:R-:W-:Y:S05]  /*4970*/  BSYNC B1 ;  /* 0x0000000000017941 */ /* 0x000fea0003800000 */
.L_x_146:
        /* <DEDUP_REMOVED lines=9> */
.L_x_149:
[----:B------:R-:W-:Y:S05]  /*4a10*/  BSYNC B1 ;  /* 0x0000000000017941 */ /* 0x000fea0003800000 */
.L_x_148:
        /* <DEDUP_REMOVED lines=10> */
.L_x_151:
[----:B------:R-:W-:Y:S05]  /*4ac0*/  BSYNC B1 ;  /* 0x0000000000017941 */ /* 0x000fea0003800000 */
.L_x_150:
        /* <DEDUP_REMOVED lines=10> */
.L_x_153:
[----:B------:R-:W-:Y:S05]  /*4b70*/  BSYNC B1 ;  /* 0x0000000000017941 */ /* 0x000fea0003800000 */
.L_x_152:
        /* <DEDUP_REMOVED lines=9> */
.L_x_155:
[----:B------:R-:W-:Y:S05]  /*4c10*/  BSYNC B1 ;  /* 0x0000000000017941 */ /* 0x000fea0003800000 */
.L_x_154:
        /* <DEDUP_REMOVED lines=9> */
.L_x_157:
[----:B------:R-:W-:Y:S05]  /*4cb0*/  BSYNC B1 ;  /* 0x0000000000017941 */ /* 0x000fea0003800000 */
.L_x_156:
        /* <DEDUP_REMOVED lines=10> */
.L_x_159:
[----:B------:R-:W-:Y:S05]  /*4d60*/  BSYNC B1 ;  /* 0x0000000000017941 */ /* 0x000fea0003800000 */
.L_x_158:
        /* <DEDUP_REMOVED lines=10> */
.L_x_161:
[----:B------:R-:W-:Y:S05]  /*4e10*/  BSYNC B1 ;  /* 0x0000000000017941 */ /* 0x000fea0003800000 */
.L_x_160:
        /* <DEDUP_REMOVED lines=9> */
.L_x_163:
[----:B------:R-:W-:Y:S05]  /*4eb0*/  BSYNC B1 ;  /* 0x0000000000017941 */ /* 0x000fea0003800000 */
.L_x_162:
        /* <DEDUP_REMOVED lines=9> */
.L_x_165:
[----:B------:R-:W-:Y:S05]  /*4f50*/  BSYNC B1 ;  /* 0x0000000000017941 */ /* 0x000fea0003800000 */
.L_x_164:
        /* <DEDUP_REMOVED lines=10> */
.L_x_167:
[----:B------:R-:W-:Y:S05]  /*5000*/  BSYNC B1 ;  /* 0x0000000000017941 */ /* 0x000fea0003800000 */
.L_x_166:
        /* <DEDUP_REMOVED lines=10> */
.L_x_169:
[----:B------:R-:W-:Y:S05]  /*50b0*/  BSYNC B1 ;  /* 0x0000000000017941 */ /* 0x000fea0003800000 */
.L_x_168:
        /* <DEDUP_REMOVED lines=9> */
.L_x_171:
[----:B------:R-:W-:Y:S05]  /*5150*/  BSYNC B1 ;  /* 0x0000000000017941 */ /* 0x000fea0003800000 */
.L_x_170:
        /* <DEDUP_REMOVED lines=9> */
.L_x_173:
[----:B------:R-:W-:Y:S05]  /*51f0*/  BSYNC B1 ;  /* 0x0000000000017941 */ /* 0x000fea0003800000 */
.L_x_172:
        /* <DEDUP_REMOVED lines=10> */
.L_x_175:
[----:B------:R-:W-:Y:S05]  /*52a0*/  BSYNC B1 ;  /* 0x0000000000017941 */ /* 0x000fea0003800000 */
.L_x_174:
        /* <DEDUP_REMOVED lines=10> */
.L_x_177:
[----:B------:R-:W-:Y:S05]  /*5350*/  BSYNC B1 ;  /* 0x0000000000017941 */ /* 0x000fea0003800000 */
.L_x_176:
        /* <DEDUP_REMOVED lines=9> */
.L_x_179:
[----:B------:R-:W-:Y:S05]  /*53f0*/  BSYNC B1 ;  /* 0x0000000000017941 */ /* 0x000fea0003800000 */
.L_x_178:
        /* <DEDUP_REMOVED lines=9> */
.L_x_181:
[----:B------:R-:W-:Y:S05]  /*5490*/  BSYNC B1 ;  /* 0x0000000000017941 */ /* 0x000fea0003800000 */
.L_x_180:
        /* <DEDUP_REMOVED lines=10> */
.L_x_183:
[----:B------:R-:W-:Y:S05]  /*5540*/  BSYNC B1 ;  /* 0x0000000000017941 */ /* 0x000fea0003800000 */
.L_x_182:
        /* <DEDUP_REMOVED lines=10> */
.L_x_185:
[----:B------:R-:W-:Y:S05]  /*55f0*/  BSYNC B1 ;  /* 0x0000000000017941 */ /* 0x000fea0003800000 */
.L_x_184:
        /* <DEDUP_REMOVED lines=9> */
.L_x_187:
[----:B------:R-:W-:Y:S05]  /*5690*/  BSYNC B1 ;  /* 0x0000000000017941 */ /* 0x000fea0003800000 */
.L_x_186:
        /* <DEDUP_REMOVED lines=9> */
.L_x_189:
[----:B------:R-:W-:Y:S05]  /*5730*/  BSYNC B1 ;  /* 0x0000000000017941 */ /* 0x000fea0003800000 */
.L_x_188:
        /* <DEDUP_REMOVED lines=10> */
.L_x_191:
[----:B------:R-:W-:Y:S05]  /*57e0*/  BSYNC B1 ;  /* 0x0000000000017941 */ /* 0x000fea0003800000 */
.L_x_190:
        /* <DEDUP_REMOVED lines=10> */
.L_x_193:
[----:B------:R-:W-:Y:S05]  /*5890*/  BSYNC B1 ;  /* 0x0000000000017941 */ /* 0x000fea0003800000 */
.L_x_192:
        /* <DEDUP_REMOVED lines=9> */
.L_x_195:
[----:B------:R-:W-:Y:S05]  /*5930*/  BSYNC B1 ;  /* 0x0000000000017941 */ /* 0x000fea0003800000 */
.L_x_194:
        /* <DEDUP_REMOVED lines=9> */
.L_x_197:
[----:B------:R-:W-:Y:S05]  /*59d0*/  BSYNC B1 ;  /* 0x0000000000017941 */ /* 0x000fea0003800000 */
.L_x_196:
        /* <DEDUP_REMOVED lines=10> */
.L_x_199:
[----:B------:R-:W-:Y:S05]  /*5a80*/  BSYNC B1 ;  /* 0x0000000000017941 */ /* 0x000fea0003800000 */
.L_x_198:
        /* <DEDUP_REMOVED lines=10> */
.L_x_201:
[----:B------:R-:W-:Y:S05]  /*5b30*/  BSYNC B1 ;  /* 0x0000000000017941 */ /* 0x000fea0003800000 */
.L_x_200:
        /* <DEDUP_REMOVED lines=9> */
.L_x_203:
[----:B------:R-:W-:Y:S05]  /*5bd0*/  BSYNC B1 ;  /* 0x0000000000017941 */ /* 0x000fea0003800000 */
.L_x_202:
        /* <DEDUP_REMOVED lines=9> */
.L_x_205:
[----:B------:R-:W-:Y:S05]  /*5c70*/  BSYNC B1 ;  /* 0x0000000000017941 */ /* 0x000fea0003800000 */
.L_x_204:
        /* <DEDUP_REMOVED lines=10> */
.L_x_207:
[----:B------:R-:W-:Y:S05]  /*5d20*/  BSYNC B1 ;  /* 0x0000000000017941 */ /* 0x000fea0003800000 */
.L_x_206:
        /* <DEDUP_REMOVED lines=10> */
.L_x_209:
[----:B------:R-:W-:Y:S05]  /*5dd0*/  BSYNC B1 ;  /* 0x0000000000017941 */ /* 0x000fea0003800000 */
.L_x_208:
        /* <DEDUP_REMOVED lines=9> */
.L_x_211:
[----:B------:R-:W-:Y:S05]  /*5e70*/  BSYNC B1 ;  /* 0x0000000000017941 */ /* 0x000fea0003800000 */
.L_x_210:
        /* <DEDUP_REMOVED lines=9> */
.L_x_213:
[----:B------:R-:W-:Y:S05]  /*5f10*/  BSYNC B1 ;  /* 0x0000000000017941 */ /* 0x000fea0003800000 */
.L_x_212:
        /* <DEDUP_REMOVED lines=10> */
.L_x_215:
[----:B------:R-:W-:Y:S05]  /*5fc0*/  BSYNC B1 ;  /* 0x0000000000017941 */ /* 0x000fea0003800000 */
.L_x_214:
        /* <DEDUP_REMOVED lines=10> */
.L_x_217:
[----:B------:R-:W-:Y:S05]  /*6070*/  BSYNC B1 ;  /* 0x0000000000017941 */ /* 0x000fea0003800000 */
.L_x_216:
        /* <DEDUP_REMOVED lines=9> */
.L_x_219:
[----:B------:R-:W-:Y:S05]  /*6110*/  BSYNC B1 ;  /* 0x0000000000017941 */ /* 0x000fea0003800000 */
.L_x_218:
        /* <DEDUP_REMOVED lines=9> */
.L_x_221:
[----:B------:R-:W-:Y:S05]  /*61b0*/  BSYNC B1 ;  /* 0x0000000000017941 */ /* 0x000fea0003800000 */
.L_x_220:
        /* <DEDUP_REMOVED lines=10> */
.L_x_223:
[----:B------:R-:W-:Y:S05]  /*6260*/  BSYNC B1 ;  /* 0x0000000000017941 */ /* 0x000fea0003800000 */
.L_x_222:
        /* <DEDUP_REMOVED lines=10> */
.L_x_225:
[----:B------:R-:W-:Y:S05]  /*6310*/  BSYNC B1 ;  /* 0x0000000000017941 */ /* 0x000fea0003800000 */
.L_x_224:
        /* <DEDUP_REMOVED lines=9> */
.L_x_227:
[----:B------:R-:W-:Y:S05]  /*63b0*/  BSYNC B1 ;  /* 0x0000000000017941 */ /* 0x000fea0003800000 */
.L_x_226:
        /* <DEDUP_REMOVED lines=9> */
.L_x_229:
[----:B------:R-:W-:Y:S05]  /*6450*/  BSYNC B1 ;  /* 0x0000000000017941 */ /* 0x000fea0003800000 */
.L_x_228:
        /* <DEDUP_REMOVED lines=10> */
.L_x_231:
[----:B------:R-:W-:Y:S05]  /*6500*/  BSYNC B1 ;  /* 0x0000000000017941 */ /* 0x000fea0003800000 */
.L_x_230:
        /* <DEDUP_REMOVED lines=10> */
.L_x_233:
[----:B------:R-:W-:Y:S05]  /*65b0*/  BSYNC B1 ;  /* 0x0000000000017941 */ /* 0x000fea0003800000 */
.L_x_232:
        /* <DEDUP_REMOVED lines=9> */
.L_x_235:
[----:B------:R-:W-:Y:S05]  /*6650*/  BSYNC B1 ;  /* 0x0000000000017941 */ /* 0x000fea0003800000 */
.L_x_234:
        /* <DEDUP_REMOVED lines=9> */
.L_x_237:
[----:B------:R-:W-:Y:S05]  /*66f0*/  BSYNC B1 ;  /* 0x0000000000017941 */ /* 0x000fea0003800000 */
.L_x_236:
        /* <DEDUP_REMOVED lines=10> */
.L_x_239:
[----:B------:R-:W-:Y:S05]  /*67a0*/  BSYNC B1 ;  /* 0x0000000000017941 */ /* 0x000fea0003800000 */
.L_x_238:
        /* <DEDUP_REMOVED lines=10> */
.L_x_241:
[----:B------:R-:W-:Y:S05]  /*6850*/  BSYNC B1 ;  /* 0x0000000000017941 */ /* 0x000fea0003800000 */
.L_x_240:
        /* <DEDUP_REMOVED lines=9> */
.L_x_243:
[----:B------:R-:W-:Y:S05]  /*68f0*/  BSYNC B1 ;  /* 0x0000000000017941 */ /* 0x000fea0003800000 */
.L_x_242:
        /* <DEDUP_REMOVED lines=9> */
.L_x_245:
[----:B------:R-:W-:Y:S05]  /*6990*/  BSYNC B1 ;  /* 0x0000000000017941 */ /* 0x000fea0003800000 */
.L_x_244:
        /* <DEDUP_REMOVED lines=10> */
.L_x_247:
[----:B------:R-:W-:Y:S05]  /*6a40*/  BSYNC B1 ;  /* 0x0000000000017941 */ /* 0x000fea0003800000 */
.L_x_246:
        /* <DEDUP_REMOVED lines=10> */
.L_x_249:
[----:B------:R-:W-:Y:S05]  /*6af0*/  BSYNC B1 ;  /* 0x0000000000017941 */ /* 0x000fea0003800000 */
.L_x_248:
        /* <DEDUP_REMOVED lines=9> */
.L_x_251:
[----:B------:R-:W-:Y:S05]  /*6b90*/  BSYNC B1 ;  /* 0x0000000000017941 */ /* 0x000fea0003800000 */
.L_x_250:
        /* <DEDUP_REMOVED lines=9> */
.L_x_253:
[----:B------:R-:W-:Y:S05]  /*6c30*/  BSYNC B1 ;  /* 0x0000000000017941 */ /* 0x000fea0003800000 */
.L_x_252:
        /* <DEDUP_REMOVED lines=10> */
.L_x_255:
[----:B------:R-:W-:Y:S05]  /*6ce0*/  BSYNC B1 ;  /* 0x0000000000017941 */ /* 0x000fea0003800000 */
.L_x_254:
        /* <DEDUP_REMOVED lines=10> */
.L_x_257:
[----:B------:R-:W-:Y:S05]  /*6d90*/  BSYNC B1 ;  /* 0x0000000000017941 */ /* 0x000fea0003800000 */
.L_x_256:
        /* <DEDUP_REMOVED lines=9> */
.L_x_259:
[----:B------:R-:W-:Y:S05]  /*6e30*/  BSYNC B1 ;  /* 0x0000000000017941 */ /* 0x000fea0003800000 */
.L_x_258:
        /* <DEDUP_REMOVED lines=9> */
.L_x_261:
[----:B------:R-:W-:Y:S05]  /*6ed0*/  BSYNC B1 ;  /* 0x0000000000017941 */ /* 0x000fea0003800000 */
.L_x_260:
        /* <DEDUP_REMOVED lines=10> */
.L_x_263:
[----:B------:R-:W-:Y:S05]  /*6f80*/  BSYNC B1 ;  /* 0x0000000000017941 */ /* 0x000fea0003800000 */
.L_x_262:
        /* <DEDUP_REMOVED lines=10> */
.L_x_265:
[----:B------:R-:W-:Y:S05]  /*7030*/  BSYNC B1 ;  /* 0x0000000000017941 */ /* 0x000fea0003800000 */
.L_x_264:
        /* <DEDUP_REMOVED lines=9> */
.L_x_267:
[----:B------:R-:W-:Y:S05]  /*70d0*/  BSYNC B1 ;  /* 0x0000000000017941 */ /* 0x000fea0003800000 */
.L_x_266:
        /* <DEDUP_REMOVED lines=9> */
.L_x_269:
[----:B------:R-:W-:Y:S05]  /*7170*/  BSYNC B1 ;  /* 0x0000000000017941 */ /* 0x000fea0003800000 */
.L_x_268:
        /* <DEDUP_REMOVED lines=10> */
.L_x_271:
[----:B------:R-:W-:Y:S05]  /*7220*/  BSYNC B1 ;  /* 0x0000000000017941 */ /* 0x000fea0003800000 */
.L_x_270:
        /* <DEDUP_REMOVED lines=10> */
.L_x_273:
[----:B------:R-:W-:Y:S05]  /*72d0*/  BSYNC B1 ;  /* 0x0000000000017941 */ /* 0x000fea0003800000 */
.L_x_272:
        /* <DEDUP_REMOVED lines=9> */
.L_x_275:
[----:B------:R-:W-:Y:S05]  /*7370*/  BSYNC B1 ;  /* 0x0000000000017941 */ /* 0x000fea0003800000 */
.L_x_274:
        /* <DEDUP_REMOVED lines=9> */
.L_x_277:
[----:B------:R-:W-:Y:S05]  /*7410*/  BSYNC B1 ;  /* 0x0000000000017941 */ /* 0x000fea0003800000 */
.L_x_276:
        /* <DEDUP_REMOVED lines=10> */
.L_x_279:
[----:B------:R-:W-:Y:S05]  /*74c0*/  BSYNC B1 ;  /* 0x0000000000017941 */ /* 0x000fea0003800000 */
.L_x_278:
        /* <DEDUP_REMOVED lines=10> */
.L_x_281:
[----:B------:R-:W-:Y:S05]  /*7570*/  BSYNC B1 ;  /* 0x0000000000017941 */ /* 0x000fea0003800000 */
.L_x_280:
[----:B01--45:R-:W-:Y:S01]  /*7580*/  HADD2.F32 R6, -RZ, R152.H0_H0 ;  /* 0x20000098ff067230 */ /* 0x033fe20000004100 */
        /* <DEDUP_REMOVED lines=8> */
.L_x_283:
[----:B------:R-:W-:Y:S05]  /*7610*/  BSYNC B1 ;  /* 0x0000000000017941 */ /* 0x000fea0003800000 */
.L_x_282:
[----:B0-2--5:R-:W-:Y:S01]  /*7620*/  HADD2.F32 R4, -RZ, R152.H0_H0 ;  /* 0x20000098ff047230 */ /* 0x025fe20000004100 */
[----:B------:R-:W-:Y:S01]  /*7630*/  ISETP.GT.AND P1, PT, R0, 0x8, P1 ;  /* 0x000000080000780c */ /* 0x000fe20000f24270 */
[----:B------:R-:W-:Y:S01]  /*7640*/  @P0 IMAD.MOV.U32 R5, RZ, RZ, R11 ;  /* 0x000000ffff050224 */ /* 0x000fe200078e000b */
[----:B------:R-:W-:Y:S02]  /*7650*/  BSSY B1, `(.L_x_284) ;  /* 0x0000008000017945 */ /* 0x000fe40003800000 */
[----:B------:R-:W-:Y:S01]  /*7660*/  FMUL R3, R4, R155 ;  /* 0x0000009b04037220 */ /* 0x000fe20000400000 */
[----:B------:R-:W-:-:S03]  /*7670*/  @P0 IMAD.MOV.U32 R4, RZ, RZ, R10 ;  /* 0x000000ffff040224 */ /* 0x000fc600078e000a */
[----:B------:R-:W-:-:S05]  /*7680*/  FFMA R3, R150, R154, R3 ;  /* 0x0000009a96037223 */ /* 0x000fca0000000003 */
[----:B------:R-:W-:-:S05]  /*7690*/  F2FP.F16.F32.PACK_AB R3, RZ, R3 ;  /* 0x00000003ff03723e */ /* 0x000fca00000000ff */
[----:B------:R0:W-:Y:S01]  /*76a0*/  @P0 STG.E.U16 desc[UR36][R4.64+0x1f0], R3 ;  /* 0x0001f00304000986 */ /* 0x0001e2000c101524 */
[----:B------:R-:W-:Y:S05]  /*76b0*/  @!P1 BRA `(.L_x_285) ;  /* 0x0000000000049947 */ /* 0x000fea0003800000 */
[----:B------:R2:W5:Y:S02]  /*76c0*/  LDG.E.LTC128B.U16 R152, desc[UR36][R8.64+0x1f2] ;  /* 0x0001f22408987981 */ /* 0x000564000c1e1520 */
.L_x_285:
[----:B------:R-:W-:Y:S05]  /*76d0*/  BSYNC B1 ;  /* 0x0000000000017941 */ /* 0x000fea0003800000 */
.L_x_284:
[----:B------:R-:W-:Y:S05]  /*76e0*/  @!P1 BRA `(.L_x_286) ;  /* 0x0000002400309947 */ /* 0x000fea0003800000 */
[----:B-----5:R-:W-:-:S05]  /*76f0*/  HADD2.F32 R152, -RZ, R152.H0_H0 ;  /* 0x20000098ff987230 */ /* 0x020fca0000004100 */
[----:B------:R-:W-:-:S04]  /*7700*/  FMUL R152, R152, R155 ;  /* 0x0000009b98987220 */ /* 0x000fc80000400000 */
[----:B------:R-:W-:-:S05]  /*7710*/  FFMA R152, R151, R154, R152 ;  /* 0x0000009a97987223 */ /* 0x000fca0000000098 */
[----:B------:R-:W-:-:S05]  /*7720*/  F2FP.F16.F32.PACK_AB R152, RZ, R152 ;  /* 0x00000098ff98723e */ /* 0x000fca00000000ff */
[----:B------:R4:W-:Y:S01]  /*7730*/  STG.E.U16 desc[UR36][R10.64+0x1f2], R152 ;  /* 0x0001f2980a007986 */ /* 0x0009e2000c101524 */
[----:B------:R-:W-:Y:S05]  /*7740*/  BRA `(.L_x_286) ;  /* 0x0000002400187947 */ /* 0x000fea0003800000 */
.L_x_33:
[----:B------:R-:W-:Y:S01]  /*7750*/  ISETP.GT.AND P2, PT, R3, 0x1, PT ;  /* 0x000000010300780c */ /* 0x000fe20003f44270 */
[----:B------:R-:W-:Y:S01]  /*7760*/  ULDC.64 UR4, c[0x0][0x5c0] ;  /* 0x0001700000047ab9 */ /* 0x000fe20000000a00 */
[-C--:B------:R-:W-:Y:S01]  /*7770*/  FMUL R24, R24, R154.reuse ;  /* 0x0000009a18187220 */ /* 0x080fe20000400000 */
[-C--:B------:R-:W-:Y:S01]  /*7780*/  FMUL R25, R25, R154.reuse ;  /* 0x0000009a19197220 */ /* 0x080fe20000400000 */
[----:B------:R-:W-:Y:S01]  /*7790*/  ISETP.GT.AND P1, PT, R0, RZ, P2 ;  /* 0x000000ff0000720c */ /* 0x000fe20001724270 */
[-C--:B------:R-:W-:Y:S01]  /*77a0*/  FMUL R26, R26, R154.reuse ;  /* 0x0000009a1a1a7220 */ /* 0x080fe20000400000 */
[----:B------:R-:W-:Y:S01]  /*77b0*/  LEA R4, P4, R160, UR4, 0x1 ;  /* 0x00000004a0047c11 */ /* 0x000fe2000f8808ff */
[----:B------:R-:W-:Y:S01]  /*77c0*/  FMUL R27, R27, R154 ;  /* 0x0000009a1b1b7220 */ /* 0x000fe20000400000 */
[----:B------:R-:W-:Y:S01]  /*77d0*/  F2FP.F16.F32.PACK_AB R24, RZ, R24 ;  /* 0x00000018ff18723e */ /* 0x000fe200000000ff */
[-C--:B------:R-:W-:Y:S01]  /*77e0*/  FMUL R28, R28, R154.reuse ;  /* 0x0000009a1c1c7220 */ /* 0x080fe20000400000 */
[----:B------:R-:W-:Y:S01]  /*77f0*/  LEA.HI.X R5, R160, UR5, R171, 0x1, P4 ;  /* 0x00000005a0057c11 */ /* 0x000fe2000a0f0cab */
[-C--:B------:R-:W-:Y:S01]  /*7800*/  FMUL R29, R29, R154.reuse ;  /* 0x0000009a1d1d7220 */ /* 0x080fe20000400000 */
[----:B------:R-:W-:Y:S01]  /*7810*/  F2FP.F16.F32.PACK_AB R25, RZ, R25 ;  /* 0x00000019ff19723e */ /* 0x000fe200000000ff */
[-C--:B------:R-:W-:Y:S01]  /*7820*/  FMUL R30, R30, R154.reuse ;  /* 0x0000009a1e1e7220 */ /* 0x080fe20000400000 */
[----:B------:R-:W-:Y:S01]  /*7830*/  ISETP.GT.AND P2, PT, R0, 0x8, P2 ;  /* 0x000000080000780c */ /* 0x000fe20001744270 */
[----:B------:R-:W-:Y:S01]  /*7840*/  @P3 STG.E.U16 desc[UR36][R4.64], R24 ;  /* 0x0000001804003986 */ /* 0x000fe2000c101524 */
[C---:B------:R-:W-:Y:S01]  /*7850*/  SHF.L.U64.HI R11, R10.reuse, 0x4, R11 ;  /* 0x000000040a0b7819 */ /* 0x040fe2000001020b */
[----:B------:R-:W-:Y:S01]  /*7860*/  FMUL R31, R31, R154 ;  /* 0x0000009a1f1f7220 */ /* 0x000fe20000400000 */
[----:B------:R-:W-:Y:S01]  /*7870*/  LEA R6, P3, R10, R4, 0x4 ;  /* 0x000000040a067211 */ /* 0x000fe200078620ff */
[----:B------:R-:W-:Y:S01]  /*7880*/  @P1 STG.E.U16 desc[UR36][R4.64+0x2], R25 ;  /* 0x0000021904001986 */ /* 0x000fe2000c101524 */
[----:B------:R-:W-:Y:S01]  /*7890*/  ISETP.GT.AND P1, PT, R0, 0x8, P0 ;  /* 0x000000080000780c */ /* 0x000fe20000724270 */
[----:B------:R-:W-:Y:S01]  /*78a0*/  FMUL R32, R32, R154 ;  /* 0x0000009a20207220 */ /* 0x000fe20000400000 */
[----:B------:R-:W-:Y:S01]  /*78b0*/  F2FP.F16.F32.PACK_AB R26, RZ, R26 ;  /* 0x0000001aff1a723e */ /* 0x000fe200000000ff */
[----:B------:R-:W-:Y:S01]  /*78c0*/  IMAD.X R7, R11, 0x1, R5, P3 ;  /* 0x000000010b077824 */ /* 0x000fe200018e0605 */
[----:B------:R-:W-:Y:S01]  /*78d0*/  F2FP.F16.F32.PACK_AB R27, RZ, R27 ;  /* 0x0000001bff1b723e */ /* 0x000fe200000000ff */
[-C--:B------:R-:W-:Y:S01]  /*78e0*/  FMUL R33, R33, R154.reuse ;  /* 0x0000009a21217220 */ /* 0x080fe20000400000 */
[----:B------:R-:W-:Y:S01]  /*78f0*/  ISETP.GT.AND P0, PT, R3, 0x8, PT ;  /* 0x000000080300780c */ /* 0x000fe20003f04270 */
[----:B------:R-:W-:Y:S01]  /*7900*/  FMUL R34, R34, R154 ;  /* 0x0000009a22227220 */ /* 0x000fe20000400000 */
[----:B------:R-:W-:Y:S01]  /*7910*/  F2FP.F16.F32.PACK_AB R28, RZ, R28 ;  /* 0x0000001cff1c723e */ /* 0x000fe200000000ff */
[-C--:B------:R-:W-:Y:S01]  /*7920*/  FMUL R35, R35, R154.reuse ;  /* 0x0000009a23237220 */ /* 0x080fe20000400000 */
[----:B------:R-:W-:Y:S01]  /*7930*/  ISETP.GT.AND P4, PT, R0, RZ, P0 ;  /* 0x000000ff0000720c */ /* 0x000fe20000784270 */
[-C--:B------:R-:W-:Y:S01]  /*7940*/  FMUL R36, R36, R154.reuse ;  /* 0x0000009a24247220 */ /* 0x080fe20000400000 */
[----:B------:R-:W-:Y:S01]  /*7950*/  F2FP.F16.F32.PACK_AB R29, RZ, R29 ;  /* 0x0000001dff1d723e */ /* 0x000fe200000000ff */
[----:B------:R-:W-:Y:S01]  /*7960*/  @P1 STG.E.U16 desc[UR36][R6.64], R26 ;  /* 0x0000001a06001986 */ /* 0x000fe2000c101524 */
[----:B------:R-:W-:Y:S01]  /*7970*/  ISETP.GT.AND P1, PT, R0, 0x8, P0 ;  /* 0x000000080000780c */ /* 0x000fe20000724270 */
[----:B------:R-:W-:Y:S01]  /*7980*/  FMUL R37, R37, R154 ;  /* 0x0000009a25257220 */ /* 0x000fe20000400000 */
[----:B------:R-:W-:Y:S01]  /*7990*/  F2FP.F16.F32.PACK_AB R30, RZ, R30 ;  /* 0x0000001eff1e723e */ /* 0x000fe200000000ff */
[----:B------:R-:W-:Y:S01]  /*79a0*/  @P2 STG.E.U16 desc[UR36][R6.64+0x2], R27 ;  /* 0x0000021b06002986 */ /* 0x000fe2000c101524 */
[----:B------:R-:W-:Y:S01]  /*79b0*/  ISETP.GT.AND P2, PT, R3, 0x9, PT ;  /* 0x000000090300780c */ /* 0x000fe20003f44270 */
[-C--:B------:R-:W-:Y:S01]  /*79c0*/  FMUL R38, R38, R154.reuse ;  /* 0x0000009a26267220 */ /* 0x080fe20000400000 */
[----:B------:R-:W-:Y:S01]  /*79d0*/  F2FP.F16.F32.PACK_AB R31, RZ, R31 ;  /* 0x0000001fff1f723e */ /* 0x000fe200000000ff */
[-C--:B------:R-:W-:Y:S01]  /*79e0*/  FMUL R39, R39, R154.reuse ;  /* 0x0000009a27277220 */ /* 0x080fe20000400000 */
[C---:B------:R-:W-:Y:S01]  /*79f0*/  ISETP.GT.AND P3, PT, R0.reuse, RZ, P2 ;  /* 0x000000ff0000720c */ /* 0x040fe20001764270 */
[----:B------:R-:W-:Y:S01]  /*7a00*/  @P4 STG.E.U16 desc[UR36][R4.64+0x10], R28 ;  /* 0x0000101c04004986 */ /* 0x000fe2000c101524 */
[----:B------:R-:W-:Y:S01]  /*7a10*/  ISETP.GT.AND P2, PT, R0, 0x8, P2 ;  /* 0x000000080000780c */ /* 0x000fe20001744270 */
        /* <DEDUP_REMOVED lines=8> */
[----:B------:R-:W-:Y:S01]  /*7aa0*/  FMUL R44, R44, R154 ;  /* 0x0000009a2c2c7220 */ /* 0x000fe20000400000 */
[----:B------:R-:W-:Y:S01]  /*7ab0*/  F2FP.F16.F32.PACK_AB R34, RZ, R34 ;  /* 0x00000022ff22723e */ /* 0x000fe200000000ff */
[----:B------:R-:W-:Y:S01]  /*7ac0*/  @P3 STG.E.U16 desc[UR36][R4.64+0x12], R29 ;  /* 0x0000121d04003986 */ /* 0x000fe2000c101524 */
[----:B------:R-:W-:Y:S01]  /*7ad0*/  ISETP.GT.AND P3, PT, R3, 0x11, PT ;  /* 0x000000110300780c */ /* 0x000fe20003f64270 */
[-C--:B------:R-:W-:Y:S01]  /*7ae0*/  FMUL R45, R45, R154.reuse ;  /* 0x0000009a2d2d7220 */ /* 0x080fe20000400000 */
[----:B------:R-:W-:Y:S01]  /*7af0*/  F2FP.F16.F32.PACK_AB R35, RZ, R35 ;  /* 0x00000023ff23723e */ /* 0x000fe200000000ff */
[----:B------:R-:W-:Y:S01]  /*7b00*/  @P1 STG.E.U16 desc[UR36][R6.64+0x10], R30 ;  /* 0x0000101e06001986 */ /* 0x000fe2000c101524 */
[----:B------:R-:W-:Y:S01]  /*7b10*/  ISETP.GT.AND P1, PT, R0, 0x8, P0 ;  /* 0x000000080000780c */ /* 0x000fe20000724270 */
[-C--:B------:R-:W-:Y:S01]  /*7b20*/  FMUL R46, R46, R154.reuse ;  /* 0x0000009a2e2e7220 */ /* 0x080fe20000400000 */
[----:B------:R-:W-:Y:S01]  /*7b30*/  ISETP.GT.AND P0, PT, R3, 0x18, PT ;  /* 0x000000180300780c */ /* 0x000fe20003f04270 */
[----:B------:R-:W-:Y:S01]  /*7b40*/  @P2 STG.E.U16 desc[UR36][R6.64+0x12], R31 ;  /* 0x0000121f06002986 */ /* 0x000fe2000c101524 */
[C---:B------:R-:W-:Y:S01]  /*7b50*/  ISETP.GT.AND P2, PT, R0.reuse, RZ, P3 ;  /* 0x000000ff0000720c */ /* 0x040fe20001f44270 */
[-C--:B------:R-:W-:Y:S01]  /*7b60*/  FMUL R47, R47, R154.reuse ;  /* 0x0000009a2f2f7220 */ /* 0x080fe20000400000 */
[C---:B------:R-:W-:Y:S01]  /*7b70*/  ISETP.GT.AND P3, PT, R0.reuse, 0x8, P3 ;  /* 0x000000080000780c */ /* 0x040fe20001f64270 */
[----:B------:R-:W-:Y:S01]  /*7b80*/  @P4 STG.E.U16 desc[UR36][R4.64+0x20], R32 ;  /* 0x0000202004004986 */ /* 0x000fe2000c101524 */
[----:B------:R-:W-:Y:S01]  /*7b90*/  ISETP.GT.AND P4, PT, R0, RZ, P0 ;  /* 0x000000ff0000720c */ /* 0x000fe20000784270 */
[----:B------:R-:W-:Y:S01]  /*7ba0*/  FMUL R48, R48, R154 ;  /* 0x0000009a30307220 */ /* 0x000fe20000400000 */
[----:B------:R-:W-:Y:S01]  /*7bb0*/  F2FP.F16.F32.PACK_AB R36, RZ, R36 ;  /* 0x00000024ff24723e */ /* 0x000fe200000000ff */
[-C--:B------:R-:W-:Y:S01]  /*7bc0*/  FMUL R49, R49, R154.reuse ;  /* 0x0000009a31317220 */ /* 0x080fe20000400000 */
[----:B------:R-:W-:Y:S01]  /*7bd0*/  F2FP.F16.F32.PACK_AB R37, RZ, R37 ;  /* 0x00000025ff25723e */ /* 0x000fe200000000ff */
[----:B------:R-:W-:Y:S01]  /*7be0*/  FMUL R50, R50, R154 ;  /* 0x0000009a32327220 */ /* 0x000fe20000400000 */
[----:B------:R-:W-:Y:S01]  /*7bf0*/  F2FP.F16.F32.PACK_AB R38, RZ, R38 ;  /* 0x00000026ff26723e */ /* 0x000fe200000000ff */
[----:B------:R-:W-:Y:S01]  /*7c00*/  FMUL R51, R51, R154 ;  /* 0x0000009a33337220 */ /* 0x000fe20000400000 */
[----:B------:R-:W-:Y:S01]  /*7c10*/  F2FP.F16.F32.PACK_AB R39, RZ, R39 ;  /* 0x00000027ff27723e */ /* 0x000fe200000000ff */
[----:B------:R-:W-:Y:S01]  /*7c20*/  @P2 STG.E.U16 desc[UR36][R4.64+0x22], R33 ;  /* 0x0000222104002986 */ /* 0x000fe2000c101524 */
[----:B------:R-:W-:Y:S01]  /*7c30*/  F2FP.F16.F32.PACK_AB R40, RZ, R40 ;  /* 0x00000028ff28723e */ /* 0x000fe200000000ff */
[-C--:B------:R-:W-:Y:S01]  /*7c40*/  FMUL R52, R52, R154.reuse ;  /* 0x0000009a34347220 */ /* 0x080fe20000400000 */
[----:B------:R-:W-:Y:S01]  /*7c50*/  F2FP.F16.F32.PACK_AB R41, RZ, R41 ;  /* 0x00000029ff29723e */ /* 0x000fe200000000ff */
[----:B------:R-:W-:Y:S01]  /*7c60*/  @P1 STG.E.U16 desc[UR36][R6.64+0x20], R34 ;  /* 0x0000202206001986 */ /* 0x000fe2000c101524 */
[----:B------:R-:W-:Y:S01]  /*7c70*/  ISETP.GT.AND P1, PT, R0, 0x8, P0 ;  /* 0x000000080000780c */ /* 0x000fe20000724270 */
[-C--:B------:R-:W-:Y:S01]  /*7c80*/  FMUL R53, R53, R154.reuse ;  /* 0x0000009a35357220 */ /* 0x080fe20000400000 */
[C---:B------:R-:W-:Y:S01]  /*7c90*/  ISETP.GT.AND P0, PT, R3.reuse, 0x20, PT ;  /* 0x000000200300780c */ /* 0x040fe20003f04270 */
[----:B------:R-:W-:Y:S01]  /*7ca0*/  @P3 STG.E.U16 desc[UR36][R6.64+0x22], R35 ;  /* 0x0000222306003986 */ /* 0x000fe2000c101524 */
[----:B------:R-:W-:Y:S01]  /*7cb0*/  ISETP.GT.AND P3, PT, R3, 0x19, PT ;  /* 0x000000190300780c */ /* 0x000fe20003f64270 */
[----:B------:R-:W-:Y:S01]  /*7cc0*/  FMUL R54, R54, R154 ;  /* 0x0000009a36367220 */ /* 0x000fe20000400000 */
[----:B------:R-:W-:Y:S01]  /*7cd0*/  F2FP.F16.F32.PACK_AB R42, RZ, R42 ;  /* 0x0000002aff2a723e */ /* 0x000fe200000000ff */
[----:B------:R-:W-:Y:S01]  /*7ce0*/  @P4 STG.E.U16 desc[UR36][R4.64+0x30], R36 ;  /* 0x0000302404004986 */ /* 0x000fe2000c101524 */
[C---:B------:R-:W-:Y:S01]  /*7cf0*/  ISETP.GT.AND P2, PT, R0.reuse, RZ, P3 ;  /* 0x000000ff0000720c */ /* 0x040fe20001f44270 */
[-C--:B------:R-:W-:Y:S01]  /*7d00*/  FMUL R55, R55, R154.reuse ;  /* 0x0000009a37377220 */ /* 0x080fe20000400000 */
[----:B------:R-:W-:Y:S01]  /*7d10*/  ISETP.GT.AND P3, PT, R0, 0x8, P3 ;  /* 0x000000080000780c */ /* 0x000fe20001f64270 */
[-C--:B------:R-:W-:Y:S01]  /*7d20*/  FMUL R56, R56, R154.reuse ;  /* 0x0000009a38387220 */ /* 0x080fe20000400000 */
[----:B------:R-:W-:Y:S01]  /*7d30*/  ISETP.GT.AND P4, PT, R0, RZ, P0 ;  /* 0x000000ff0000720c */ /* 0x000fe20000784270 */
[-C--:B------:R-:W-:Y:S01]  /*7d40*/  FMUL R57, R57, R154.reuse ;  /* 0x0000009a39397220 */ /* 0x080fe20000400000 */
[----:B------:R-:W-:Y:S01]  /*7d50*/  F2FP.F16.F32.PACK_AB R43, RZ, R43 ;  /* 0x0000002bff2b723e */ /* 0x000fe200000000ff */
[----:B------:R-:W-:Y:S01]  /*7d60*/  FMUL R58, R58, R154 ;  /* 0x0000009a3a3a7220 */ /* 0x000fe20000400000 */
[----:B------:R-:W-:Y:S01]  /*7d70*/  F2FP.F16.F32.PACK_AB R44, RZ, R44 ;  /* 0x0000002cff2c723e */ /* 0x000fe200000000ff */
[-C--:B------:R-:W-:Y:S01]  /*7d80*/  FMUL R59, R59, R154.reuse ;  /* 0x0000009a3b3b7220 */ /* 0x080fe20000400000 */
[----:B------:R-:W-:Y:S01]  /*7d90*/  F2FP.F16.F32.PACK_AB R45, RZ, R45 ;  /* 0x0000002dff2d723e */ /* 0x000fe200000000ff */
[----:B------:R-:W-:Y:S01]  /*7da0*/  FMUL R60, R60, R154 ;  /* 0x0000009a3c3c7220 */ /* 0x000fe20000400000 */
[----:B------:R-:W-:Y:S01]  /*7db0*/  F2FP.F16.F32.PACK_AB R46, RZ, R46 ;  /* 0x0000002eff2e723e */ /* 0x000fe200000000ff */
[----:B------:R-:W-:Y:S01]  /*7dc0*/  @P2 STG.E.U16 desc[UR36][R4.64+0x32], R37 ;  /* 0x0000322504002986 */ /* 0x000fe2000c101524 */
[----:B------:R-:W-:Y:S01]  /*7dd0*/  F2FP.F16.F32.PACK_AB R47, RZ, R47 ;  /* 0x0000002fff2f723e */ /* 0x000fe200000000ff */
[----:B------:R-:W-:Y:S01]  /*7de0*/  FMUL R61, R61, R154 ;  /* 0x0000009a3d3d7220 */ /* 0x000fe20000400000 */
[----:B------:R-:W-:Y:S01]  /*7df0*/  F2FP.F16.F32.PACK_AB R48, RZ, R48 ;  /* 0x00000030ff30723e */ /* 0x000fe200000000ff */
[----:B------:R-:W-:Y:S01]  /*7e00*/  @P1 STG.E.U16 desc[UR36][R6.64+0x30], R38 ;  /* 0x0000302606001986 */ /* 0x000fe2000c101524 */
[----:B------:R-:W-:Y:S01]  /*7e10*/  ISETP.GT.AND P1, PT, R0, 0x8, P0 ;  /* 0x000000080000780c */ /* 0x000fe20000724270 */
[-C--:B------:R-:W-:Y:S01]  /*7e20*/  FMUL R62, R62, R154.reuse ;  /* 0x0000009a3e3e7220 */ /* 0x080fe20000400000 */
[C---:B------:R-:W-:Y:S01]  /*7e30*/  ISETP.GT.AND P0, PT, R3.reuse, 0x28, PT ;  /* 0x000000280300780c */ /* 0x040fe20003f04270 */
[----:B------:R-:W-:Y:S01]  /*7e40*/  @P3 STG.E.U16 desc[UR36][R6.64+0x32], R39 ;  /* 0x0000322706003986 */ /* 0x000fe2000c101524 */
[----:B------:R-:W-:Y:S01]  /*7e50*/  ISETP.GT.AND P3, PT, R3, 0x21, PT ;  /* 0x000000210300780c */ /* 0x000fe20003f64270 */
[-C--:B------:R-:W-:Y:S01]  /*7e60*/  FMUL R63, R63, R154.reuse ;  /* 0x0000009a3f3f7220 */ /* 0x080fe20000400000 */
[----:B------:R-:W-:Y:S01]  /*7e70*/  F2FP.F16.F32.PACK_AB R49, RZ, R49 ;  /* 0x00000031ff31723e */ /* 0x000fe200000000ff */
[----:B------:R-:W-:Y:S01]  /*7e80*/  @P4 STG.E.U16 desc[UR36][R4.64+0x40], R40 ;  /* 0x0000402804004986 */ /* 0x000fe2000c101524 */
[----:B------:R-:W-:Y:S01]  /*7e90*/  ISETP.GT.AND P2, PT, R0, RZ, P3 ;  /* 0x000000ff0000720c */ /* 0x000fe20001f44270 */
[-C--:B------:R-:W-:Y:S01]  /*7ea0*/  FMUL R64, R64, R154.reuse ;  /* 0x0000009a40407220 */ /* 0x080fe20000400000 */
[C---:B------:R-:W-:Y:S01]  /*7eb0*/  ISETP.GT.AND P3, PT, R0.reuse, 0x8, P3 ;  /* 0x000000080000780c */ /* 0x040fe20001f64270 */
[-C--:B------:R-:W-:Y:S01]  /*7ec0*/  FMUL R65, R65, R154.reuse ;  /* 0x0000009a41417220 */ /* 0x080fe20000400000 */
        /* <DEDUP_REMOVED lines=248> */
[----:B------:R-:W-:-:S02]  /*8e50*/  ISETP.GT.AND P1, PT, R0, 0x8, P0 ;  /* 0x000000080000780c */ /* 0x000fc40000724270 */
[C---:B------:R-:W-:Y:S01]  /*8e60*/  ISETP.GT.AND P0, PT, R3.reuse, 0x78, PT ;  /* 0x000000780300780c */ /* 0x040fe20003f04270 */
[----:B------:R-:W-:Y:S01]  /*8e70*/  @P3 STG.E.U16 desc[UR36][R6.64+0xd2], R79 ;  /* 0x0000d24f06003986 */ /* 0x000fe2000c101524 */
[----:B------:R-:W-:Y:S02]  /*8e80*/  ISETP.GT.AND P3, PT, R3, 0x71, PT ;  /* 0x000000710300780c */ /* 0x000fe40003f64270 */
[----:B------:R-:W-:Y:S01]  /*8e90*/  F2FP.F16.F32.PACK_AB R119, RZ, R119 ;  /* 0x00000077ff77723e */ /* 0x000fe200000000ff */
[----:B------:R-:W-:Y:S01]  /*8ea0*/  @P4 STG.E.U16 desc[UR36][R4.64+0xe0], R80 ;  /* 0x0000e05004004986 */ /* 0x000fe2000c101524 */
[C---:B------:R-:W-:Y:S02]  /*8eb0*/  ISETP.GT.AND P2, PT, R0.reuse, RZ, P3 ;  /* 0x000000ff0000720c */ /* 0x040fe40001f44270 */
[C---:B------:R-:W-:Y:S02]  /*8ec0*/  ISETP.GT.AND P3, PT, R0.reuse, 0x8, P3 ;  /* 0x000000080000780c */ /* 0x040fe40001f64270 */
[----:B------:R-:W-:-:S02]  /*8ed0*/  ISETP.GT.AND P4, PT, R0, RZ, P0 ;  /* 0x000000ff0000720c */ /* 0x000fc40000784270 */
[----:B------:R-:W-:Y:S02]  /*8ee0*/  F2FP.F16.F32.PACK_AB R120, RZ, R120 ;  /* 0x00000078ff78723e */ /* 0x000fe400000000ff */
[----:B------:R-:W-:Y:S02]  /*8ef0*/  F2FP.F16.F32.PACK_AB R121, RZ, R121 ;  /* 0x00000079ff79723e */ /* 0x000fe400000000ff */
[----:B------:R-:W-:Y:S02]  /*8f00*/  F2FP.F16.F32.PACK_AB R122, RZ, R122 ;  /* 0x0000007aff7a723e */ /* 0x000fe400000000ff */
[----:B------:R-:W-:Y:S01]  /*8f10*/  F2FP.F16.F32.PACK_AB R123, RZ, R123 ;  /* 0x0000007bff7b723e */ /* 0x000fe200000000ff */
[----:B------:R-:W-:Y:S01]  /*8f20*/  @P2 STG.E.U16 desc[UR36][R4.64+0xe2], R81 ;  /* 0x0000e25104002986 */ /* 0x000fe2000c101524 */
[----:B------:R-:W-:Y:S02]  /*8f30*/  F2FP.F16.F32.PACK_AB R124, RZ, R124 ;  /* 0x0000007cff7c723e */ /* 0x000fe400000000ff */
        /* <DEDUP_REMOVED lines=66> */
[----:B------:R-:W-:Y:S04]  /*9360*/  @P2 STG.E.U16 desc[UR36][R4.64+0x122], R97 ;  /* 0x0001226104002986 */ /* 0x000fe8000c101524 */
[----:B------:R-:W-:Y:S01]  /*9370*/  @P1 STG.E.U16 desc[UR36][R6.64+0x120], R98 ;  /* 0x0001206206001986 */ /* 0x000fe2000c101524 */
[----:B------:R-:W-:-:S02]  /*9380*/  ISETP.GT.AND P1, PT, R0, 0x8, P0 ;  /* 0x000000080000780c */ /* 0x000fc40000724270 */
[C---:B------:R-:W-:Y:S01]  /*9390*/  ISETP.GT.AND P0, PT, R3.reuse, 0xa0, PT ;  /* 0x000000a00300780c */ /* 0x040fe20003f04270 */
[----:B------:R-:W-:Y:S01]  /*93a0*/  @P3 STG.E.U16 desc[UR36][R6.64+0x122], R99 ;  /* 0x0001226306003986 */ /* 0x000fe2000c101524 */
[----:B------:R-:W-:-:S03]  /*93b0*/  ISETP.GT.AND P3, PT, R3, 0x99, PT ;  /* 0x000000990300780c */ /* 0x000fc60003f64270 */
[----:B------:R-:W-:Y:S01]  /*93c0*/  @P4 STG.E.U16 desc[UR36][R4.64+0x130], R100 ;  /* 0x0001306404004986 */ /* 0x000fe2000c101524 */
[C---:B------:R-:W-:Y:S02]  /*93d0*/  ISETP.GT.AND P2, PT, R0.reuse, RZ, P3 ;  /* 0x000000ff0000720c */ /* 0x040fe40001f44270 */
[C---:B------:R-:W-:Y:S02]  /*93e0*/  ISETP.GT.AND P3, PT, R0.reuse, 0x8, P3 ;  /* 0x000000080000780c */ /* 0x040fe40001f64270 */
[----:B------:R-:W-:-:S09]  /*93f0*/  ISETP.GT.AND P4, PT, R0, RZ, P0 ;  /* 0x000000ff0000720c */ /* 0x000fd20000784270 */
[----:B------:R-:W-:Y:S04]  /*9400*/  @P2 STG.E.U16 desc[UR36][R4.64+0x132], R101 ;  /* 0x0001326504002986 */ /* 0x000fe8000c101524 */
[----:B------:R-:W-:Y:S01]  /*9410*/  @P1 STG.E.U16 desc[UR36][R6.64+0x130], R102 ;  /* 0x0001306606001986 */ /* 0x000fe2000c101524 */
[----:B------:R-:W-:Y:S02]  /*9420*/  ISETP.GT.AND P1, PT, R0, 0x8, P0 ;  /* 0x000000080000780c */ /* 0x000fe40000724270 */
        /* <DEDUP_REMOVED lines=76> */
[C---:B------:R-:W-:Y:S02]  /*98f0*/  ISETP.GT.AND P3, PT, R0.reuse, RZ, P0 ;  /* 0x000000ff0000720c */ /* 0x040fe40000764270 */
[----:B------:R-:W-:-:S07]  /*9900*/  ISETP.GT.AND P0, PT, R0, 0x8, P0 ;  /* 0x000000080000780c */ /* 0x000fce0000704270 */
[----:B------:R-:W-:Y:S04]  /*9910*/  @P2 STG.E.U16 desc[UR36][R4.64+0x1b2], R133 ;  /* 0x0001b28504002986 */ /* 0x000fe8000c101524 */
[----:B------:R-:W-:Y:S01]  /*9920*/  @P1 STG.E.U16 desc[UR36][R6.64+0x1b0], R134 ;  /* 0x0001b08606001986 */ /* 0x000fe2000c101524 */
[----:B------:R-:W-:-:S03]  /*9930*/  ISETP.GT.AND P1, PT, R3, 0xe8, PT ;  /* 0x000000e80300780c */ /* 0x000fc60003f24270 */
        /* <DEDUP_REMOVED lines=11> */
[C---:B------:R-:W-:Y:S02]  /*99f0*/  ISETP.GT.AND P2, PT, R0.reuse, RZ, P0 ;  /* 0x000000ff0000720c */ /* 0x040fe40000744270 */
[----:B------:R-:W-:Y:S01]  /*9a00*/  ISETP.GT.AND P0, PT, R0, 0x8, P0 ;  /* 0x000000080000780c */ /* 0x000fe20000704270 */
[----:B------:R-:W-:Y:S01]  /*9a10*/  @P3 STG.E.U16 desc[UR36][R4.64+0x1d0], R140 ;  /* 0x0001d08c04003986 */ /* 0x000fe2000c101524 */
[----:B------:R-:W-:-:S04]  /*9a20*/  ISETP.GT.AND P3, PT, R3, 0xf0, PT ;  /* 0x000000f00300780c */ /* 0x000fc80003f64270 */
[C---:B------:R-:W-:Y:S02]  /*9a30*/  ISETP.GT.AND P4, PT, R0.reuse, RZ, P3 ;  /* 0x000000ff0000720c */ /* 0x040fe40001f84270 */
[----:B------:R-:W-:-:S03]  /*9a40*/  ISETP.GT.AND P3, PT, R0, 0x8, P3 ;  /* 0x000000080000780c */ /* 0x000fc60001f64270 */
[----:B------:R-:W-:Y:S01]  /*9a50*/  @P2 STG.E.U16 desc[UR36][R4.64+0x1d2], R141 ;  /* 0x0001d28d04002986 */ /* 0x000fe2000c101524 */
[----:B------:R-:W-:-:S03]  /*9a60*/  ISETP.GT.AND P2, PT, R3, 0xf8, PT ;  /* 0x000000f80300780c */ /* 0x000fc60003f44270 */
[----:B------:R-:W-:Y:S01]  /*9a70*/  @P1 STG.E.U16 desc[UR36][R6.64+0x1d0], R142 ;  /* 0x0001d08e06001986 */ /* 0x000fe2000c101524 */
[----:B------:R-:W-:-:S03]  /*9a80*/  ISETP.GT.AND P1, PT, R3, 0xf9, PT ;  /* 0x000000f90300780c */ /* 0x000fc60003f24270 */
[----:B------:R-:W-:Y:S01]  /*9a90*/  @P0 STG.E.U16 desc[UR36][R6.64+0x1d2], R143 ;  /* 0x0001d28f06000986 */ /* 0x000fe2000c101524 */
[----:B------:R-:W-:-:S03]  /*9aa0*/  ISETP.GT.AND P0, PT, R3, 0xf1, PT ;  /* 0x000000f10300780c */ /* 0x000fc60003f04270 */
[----:B------:R-:W-:Y:S01]  /*9ab0*/  @P4 STG.E.U16 desc[UR36][R4.64+0x1e0], R144 ;  /* 0x0001e09004004986 */ /* 0x000fe2000c101524 */
[C---:B------:R-:W-:Y:S02]  /*9ac0*/  ISETP.GT.AND P4, PT, R0.reuse, RZ, P0 ;  /* 0x000000ff0000720c */ /* 0x040fe40000784270 */
[----:B------:R-:W-:-:S11]  /*9ad0*/  ISETP.GT.AND P0, PT, R0, 0x8, P0 ;  /* 0x000000080000780c */ /* 0x000fd60000704270 */
[----:B------:R-:W-:Y:S01]  /*9ae0*/  @P4 STG.E.U16 desc[UR36][R4.64+0x1e2], R145 ;  /* 0x0001e29104004986 */ /* 0x000fe2000c101524 */
[C---:B------:R-:W-:Y:S02]  /*9af0*/  ISETP.GT.AND P4, PT, R0.reuse, RZ, P2 ;  /* 0x000000ff0000720c */ /* 0x040fe40001784270 */
[C---:B------:R-:W-:Y:S01]  /*9b00*/  ISETP.GT.AND P2, PT, R0.reuse, 0x8, P2 ;  /* 0x000000080000780c */ /* 0x040fe20001744270 */
[----:B------:R-:W-:Y:S01]  /*9b10*/  @P3 STG.E.U16 desc[UR36][R6.64+0x1e0], R146 ;  /* 0x0001e09206003986 */ /* 0x000fe2000c101524 */
[C---:B------:R-:W-:Y:S02]  /*9b20*/  ISETP.GT.AND P3, PT, R0.reuse, RZ, P1 ;  /* 0x000000ff0000720c */ /* 0x040fe40000f64270 */
[----:B------:R-:W-:Y:S01]  /*9b30*/  ISETP.GT.AND P1, PT, R0, 0x8, P1 ;  /* 0x000000080000780c */ /* 0x000fe20000f24270 */
[----:B------:R-:W-:Y:S06]  /*9b40*/  @P0 STG.E.U16 desc[UR36][R6.64+0x1e2], R147 ;  /* 0x0001e29306000986 */ /* 0x000fec000c101524 */
[----:B------:R-:W-:Y:S04]  /*9b50*/  @P4 STG.E.U16 desc[UR36][R4.64+0x1f0], R148 ;  /* 0x0001f09404004986 */ /* 0x000fe8000c101524 */
[----:B------:R0:W-:Y:S02]  /*9b60*/  @P3 STG.E.U16 desc[UR36][R4.64+0x1f2], R149 ;  /* 0x0001f29504003986 */ /* 0x0001e4000c101524 */
[----:B0-----:R-:W-:-:S02]  /*9b70*/  @P2 IMAD.MOV.U32 R4, RZ, RZ, R6 ;  /* 0x000000ffff042224 */ /* 0x001fc400078e0006 */
[----:B------:R-:W-:-:S05]  /*9b80*/  @P2 IMAD.MOV.U32 R5, RZ, RZ, R7 ;  /* 0x000000ffff052224 */ /* 0x000fca00078e0007 */
[----:B------:R0:W-:Y:S04]  /*9b90*/  @P2 STG.E.U16 desc[UR36][R4.64+0x1f0], R150 ;  /* 0x0001f09604002986 */ /* 0x0001e8000c101524 */
[----:B------:R0:W-:Y:S02]  /*9ba0*/  @P1 STG.E.U16 desc[UR36][R6.64+0x1f2], R151 ;  /* 0x0001f29706001986 */ /* 0x0001e4000c101524 */
.L_x_286:
[----:B------:R-:W-:Y:S05]  /*9bb0*/  BSYNC B0 ;  /* 0x0000000000007941 */ /* 0x000fea0003800000 */
.L_x_32:
[----:B------:R-:W-:Y:S01]  /*9bc0*/  ULDC UR4, c[0x0][0xc] ;  /* 0x0000030000047ab9 */ /* 0x000fe20000000800 */
[----:B------:R-:W-:Y:S01]  /*9bd0*/  ULDC UR5, c[0x0][0x10] ;  /* 0x0000040000057ab9 */ /* 0x000fe20000000800 */
[----:B0-----:R-:W0:Y:S01]  /*9be0*/  LDC R3, c[0x0][0x14] ;  /* 0x00000500ff037b82 */ /* 0x001e220000000800 */
[----:B------:R-:W-:Y:S01]  /*9bf0*/  UIMAD.WIDE.U32 UR4, UR4, UR5, URZ ;  /* 0x00000005040472a5 */ /* 0x000fe2000f8e003f */
[----:B------:R-:W-:Y:S01]  /*9c00*/  PRMT R0, RZ, 0x7610, R0 ;  /* 0x00007610ff007816 */ /* 0x000fe20000000000 */
[----:B----45:R-:W-:Y:S02]  /*9c10*/  IMAD.MOV.U32 R152, RZ, RZ, -0x1 ;  /* 0xffffffffff987424 */ /* 0x030fe400078e00ff */
[----:B------:R-:W-:Y:S02]  /*9c20*/  IMAD.MOV.U32 R23, RZ, RZ, -0x1 ;  /* 0xffffffffff177424 */ /* 0x000fe400078e00ff */
[----:B0-----:R-:W-:-:S04]  /*9c30*/  IMAD.WIDE.U32 R16, R3, UR4, R16 ;  /* 0x0000000403107c25 */ /* 0x001fc8000f8e0010 */
[----:B------:R-:W-:Y:S01]  /*9c40*/  IMAD R3, R3, UR5, RZ ;  /* 0x0000000503037c24 */ /* 0x000fe2000f8e02ff */
[----:B------:R-:W-:Y:S02]  /*9c50*/  ULDC.64 UR4, c[0x0][0x650] ;  /* 0x0001940000047ab9 */ /* 0x000fe40000000a00 */
[----:B------:R-:W-:Y:S01]  /*9c60*/  ISETP.GE.U32.AND P0, PT, R16, UR4, PT ;  /* 0x0000000410007c0c */ /* 0x000fe2000bf06070 */
[----:B------:R-:W-:-:S05]  /*9c70*/  IMAD.IADD R17, R17, 0x1, R3 ;  /* 0x0000000111117824 */ /* 0x000fca00078e0203 */
[----:B------:R-:W-:-:S13]  /*9c80*/  ISETP.GE.U32.AND.EX P0, PT, R17, UR5, PT, P0 ;  /* 0x0000000511007c0c */ /* 0x000fda000bf06100 */
[----:B------:R-:W-:Y:S05]  /*9c90*/  @P0 BRA `(.L_x_287) ;  /* 0x0000000400640947 */ /* 0x000fea0003800000 */
[----:B------:R-:W0:Y:S01]  /*9ca0*/  S2R R12, SR_CTAID.X ;  /* 0x00000000000c7919 */ /* 0x000e220000002500 */
[----:B------:R-:W4:Y:S01]  /*9cb0*/  LDC.64 R10, c[0x0][0x628] ;  /* 0x00018a00ff0a7b82 */ /* 0x000f220000000a00 */
[----:B------:R-:W-:Y:S01]  /*9cc0*/  ULDC UR4, c[0x0][0x150] ;  /* 0x0000540000047ab9 */ /* 0x000fe20000000800 */
[----:B-123--:R-:W-:Y:S01]  /*9cd0*/  IMAD.MOV.U32 R8, RZ, RZ, R16 ;  /* 0x000000ffff087224 */ /* 0x00efe200078e0010 */
[----:B------:R-:W1:Y:S01]  /*9ce0*/  S2R R24, SR_CTAID.Y ;  /* 0x0000000000187919 */ /* 0x000e620000002600 */
[----:B------:R-:W-:-:S04]  /*9cf0*/  IMAD.MOV.U32 R9, RZ, RZ, R17 ;  /* 0x000000ffff097224 */ /* 0x000fc800078e0011 */
[----:B------:R-:W2:Y:S08]  /*9d00*/  LDC R21, c[0x0][0x144] ;  /* 0x00005100ff157b82 */ /* 0x000eb00000000800 */
[----:B------:R-:W3:Y:S08]  /*9d10*/  LDC R0, c[0x0][0x630] ;  /* 0x00018c00ff007b82 */ /* 0x000ef00000000800 */
[----:B------:R-:W1:Y:S01]  /*9d20*/  LDC.64 R14, c[0x0][0x620] ;  /* 0x00018800ff0e7b82 */ /* 0x000e620000000a00 */
[----:B----4-:R-:W-:-:S04]  /*9d30*/  ISETP.NE.U32.AND P0, PT, R10, RZ, PT ;  /* 0x000000ff0a00720c */ /* 0x010fc80003f05070 */
[----:B------:R-:W-:Y:S02]  /*9d40*/  ISETP.NE.AND.EX P0, PT, R11, RZ, PT, P0 ;  /* 0x000000ff0b00720c */ /* 0x000fe40003f05300 */
[----:B0-----:R-:W-:-:S05]  /*9d50*/  I2FP.F32.U32 R3, R12 ;  /* 0x0000000c00037245 */ /* 0x001fca0000201000 */
[----:B------:R-:W-:-:S04]  /*9d60*/  FMUL R3, R3, UR4 ;  /* 0x0000000403037c20 */ /* 0x000fc80008400000 */
[----:B------:R0:W4:Y:S02]  /*9d70*/  F2I.U32.TRUNC.NTZ R20, R3 ;  /* 0x0000000300147305 */ /* 0x000124000020f000 */
[----:B--23--:R-:W-:Y:S05]  /*9d80*/  @!P0 BRA `(.L_x_288) ;  /* 0x0000000000288947 */ /* 0x00cfea0003800000 */
[----:B0-----:R-:W0:Y:S02]  /*9d90*/  LDC R3, c[0x0][0x634] ;  /* 0x00018d00ff037b82 */ /* 0x001e240000000800 */
        /* <DEDUP_REMOVED lines=9> */
.L_x_288:
[----:B------:R-:W2:Y:S01]  /*9e30*/  LDC.64 R30, c[0x0][0x640] ;  /* 0x00019000ff1e7b82 */ /* 0x000ea20000000a00 */
[-CC-:B------:R-:W-:Y:S01]  /*9e40*/  SHF.R.U64 R23, R8, R0.reuse, R9.reuse ;  /* 0x0000000008177219 */ /* 0x180fe20000001209 */
[----:B----4-:R-:W-:Y:S01]  /*9e50*/  IMAD.MOV R20, RZ, RZ, -R20 ;  /* 0x000000ffff147224 */ /* 0x010fe200078e0a14 */
[----:B------:R-:W-:Y:S01]  /*9e60*/  SHF.R.U32.HI R0, RZ, R0, R9 ;  /* 0x00000000ff007219 */ /* 0x000fe20000011609 */
[----:B------:R-:W-:Y:S01]  /*9e70*/  ULDC UR4, c[0x0][0x154] ;  /* 0x0000550000047ab9 */ /* 0x000fe20000000800 */
[----:B0-----:R-:W-:Y:S01]  /*9e80*/  IADD3 R3, P0, RZ, -R23, RZ ;  /* 0x80000017ff037210 */ /* 0x001fe20007f1e0ff */
[----:B------:R-:W-:Y:S02]  /*9e90*/  IMAD R26, R21, R20, R12 ;  /* 0x00000014151a7224 */ /* 0x000fe400078e020c */
[----:B------:R-:W0:Y:S01]  /*9ea0*/  LDC R6, c[0x0][0x618] ;  /* 0x00018600ff067b82 */ /* 0x000e220000000800 */
[----:B------:R-:W-:Y:S02]  /*9eb0*/  IMAD.MOV.U32 R7, RZ, RZ, 0x1 ;  /* 0x00000001ff077424 */ /* 0x000fe400078e00ff */
[----:B------:R-:W-:-:S04]  /*9ec0*/  IMAD.X R5, RZ, RZ, ~R0, P0 ;  /* 0x000000ffff057224 */ /* 0x000fc800000e0e00 */
[-C--:B-1----:R-:W-:Y:S01]  /*9ed0*/  IMAD R0, R5, R14.reuse, RZ ;  /* 0x0000000e05007224 */ /* 0x082fe200078e02ff */
[----:B------:R-:W1:Y:S01]  /*9ee0*/  LDC R8, c[0x0][0x608] ;  /* 0x00018200ff087b82 */ /* 0x000e620000000800 */
[----:B------:R-:W-:-:S04]  /*9ef0*/  IMAD.WIDE.U32 R4, R3, R14, R16 ;  /* 0x0000000e03047225 */ /* 0x000fc800078e0010 */
[----:B------:R-:W-:Y:S01]  /*9f00*/  IMAD R3, R3, R15, R0 ;  /* 0x0000000f03037224 */ /* 0x000fe200078e0200 */
[----:B------:R-:W-:Y:S02]  /*9f10*/  I2FP.F32.U32 R0, R24 ;  /* 0x0000001800007245 */ /* 0x000fe40000201000 */
[----:B------:R-:W3:Y:S01]  /*9f20*/  LDC R28, c[0x0][0x658] ;  /* 0x00019600ff1c7b82 */ /* 0x000ee20000000800 */
[----:B------:R-:W-:Y:S01]  /*9f30*/  IMAD.IADD R3, R5, 0x1, R3 ;  /* 0x0000000105037824 */ /* 0x000fe200078e0203 */
[----:B--2---:R-:W-:Y:S01]  /*9f40*/  ISETP.NE.U32.AND P0, PT, R30, RZ, PT ;  /* 0x000000ff1e00720c */ /* 0x004fe20003f05070 */
[----:B------:R-:W-:Y:S01]  /*9f50*/  FMUL R0, R0, UR4 ;  /* 0x0000000400007c20 */ /* 0x000fe20008400000 */
[----:B------:R-:W-:Y:S02]  /*9f60*/  IMAD.MOV.U32 R5, RZ, RZ, -0x1 ;  /* 0xffffffffff057424 */ /* 0x000fe400078e00ff */
[----:B------:R-:W-:Y:S01]  /*9f70*/  ISETP.NE.AND.EX P0, PT, R31, RZ, PT, P0 ;  /* 0x000000ff1f00720c */ /* 0x000fe20003f05300 */
[----:B------:R2:W4:Y:S01]  /*9f80*/  F2I.U32.TRUNC.NTZ R13, R0 ;  /* 0x00000000000d7305 */ /* 0x000522000020f000 */
[----:B------:R-:W2:Y:S01]  /*9f90*/  LDC R15, c[0x0][0x148] ;  /* 0x00005200ff0f7b82 */ /* 0x000ea20000000800 */
[----:B0-----:R-:W-:-:S02]  /*9fa0*/  SHF.R.U64 R12, R4, R6, R3 ;  /* 0x00000006040c7219 */ /* 0x001fc40000001203 */
[----:B------:R-:W-:-:S05]  /*9fb0*/  SHF.R.U32.HI R3, RZ, R6, R3 ;  /* 0x00000006ff037219 */ /* 0x000fca0000011603 */
[----:B------:R-:W0:Y:S01]  /*9fc0*/  LDC R20, c[0x0][0x600] ;  /* 0x00018000ff147b82 */ /* 0x000e220000000800 */
[-CC-:B-1----:R-:W-:Y:S02]  /*9fd0*/  SHF.R.U64 R10, R12, R8.reuse, R3.reuse ;  /* 0x000000080c0a7219 */ /* 0x182fe40000001203 */
[----:B------:R-:W-:-:S05]  /*9fe0*/  SHF.R.U32.HI R3, RZ, R8, R3 ;  /* 0x00000008ff037219 */ /* 0x000fca0000011603 */
[----:B------:R-:W1:Y:S01]  /*9ff0*/  LDC R21, c[0x0][0x648] ;  /* 0x00019200ff157b82 */ /* 0x000e620000000800 */
[-C--:B---3--:R-:W-:Y:S02]  /*a000*/  SHF.L.U32 R4, R5, R28.reuse, RZ ;  /* 0x0000001c05047219 */ /* 0x088fe400000006ff */
[-CC-:B------:R-:W-:Y:S02]  /*a010*/  SHF.R.U64 R14, R10, R28.reuse, R3.reuse ;  /* 0x0000001c0a0e7219 */ /* 0x180fe40000001203 */
[----:B------:R-:W-:Y:S02]  /*a020*/  SHF.R.U32.HI R5, RZ, R28, R3 ;  /* 0x0000001cff057219 */ /* 0x000fe40000011603 */
[----:B------:R-:W-:Y:S01]  /*a030*/  LOP3.LUT R153, RZ, R4, RZ, 0x33, !PT ;  /* 0x00000004ff997212 */ /* 0x000fe200078e33ff */
[----:B------:R-:W3:Y:S01]  /*a040*/  LDC R25, c[0x0][0x638] ;  /* 0x00018e00ff197b82 */ /* 0x000ee20000000800 */
[----:B------:R-:W-:Y:S01]  /*a050*/  SHF.L.U32 R28, R7, R28, RZ ;  /* 0x0000001c071c7219 */ /* 0x000fe200000006ff */
[----:B------:R-:W-:-:S06]  /*a060*/  IMAD.MOV.U32 R4, RZ, RZ, R14 ;  /* 0x000000ffff047224 */ /* 0x000fcc00078e000e */
[----:B------:R-:W0:Y:S01]  /*a070*/  LDC R27, c[0x0][0x610] ;  /* 0x00018400ff1b7b82 */ /* 0x000e220000000800 */
[----:B----4-:R-:W-:Y:S05]  /*a080*/  @!P0 BRA `(.L_x_289) ;  /* 0x0000000000288947 */ /* 0x010fea0003800000 */
        /* <DEDUP_REMOVED lines=10> */
.L_x_289:
[----:B------:R-:W-:Y:S01]  /*a130*/  ISETP.NE.AND P0, PT, R2, 0x1, PT ;  /* 0x000000010200780c */ /* 0x000fe20003f05270 */
[----:B------:R-:W-:Y:S01]  /*a140*/  IMAD.MOV R13, RZ, RZ, -R13 ;  /* 0x000000ffff0d7224 */ /* 0x000fe200078e0a0d */
[----:B-12---:R-:W-:Y:S01]  /*a150*/  SHF.R.U64 R0, R4, R21, R5 ;  /* 0x0000001504007219 */ /* 0x006fe20000001205 */
[----:B0-----:R-:W-:Y:S01]  /*a160*/  VIADD R5, R20, 0xffffffff ;  /* 0xffffffff14057836 */ /* 0x001fe20000000000 */
[----:B------:R-:W-:-:S03]  /*a170*/  LOP3.LUT R153, R10, R153, RZ, 0xc0, !PT ;  /* 0x000000990a997212 */ /* 0x000fc600078ec0ff */
[----:B------:R-:W-:Y:S01]  /*a180*/  IMAD.MOV R3, RZ, RZ, -R0 ;  /* 0x000000ffff037224 */ /* 0x000fe200078e0a00 */
[----:B------:R-:W-:Y:S01]  /*a190*/  LOP3.LUT R5, R12, R5, RZ, 0xc0, !PT ;  /* 0x000000050c057212 */ /* 0x000fe200078ec0ff */
[----:B------:R-:W-:Y:S02]  /*a1a0*/  IMAD R153, R28, R0, R153 ;  /* 0x000000001c997224 */ /* 0x000fe400078e0299 */
[----:B---3--:R-:W-:Y:S02]  /*a1b0*/  IMAD R0, R3, R25, R14 ;  /* 0x0000001903007224 */ /* 0x008fe400078e020e */
[----:B------:R-:W-:Y:S02]  /*a1c0*/  @P0 IMAD R26, R15, R13, R24 ;  /* 0x0000000d0f1a0224 */ /* 0x000fe400078e0218 */
[----:B------:R-:W-:Y:S02]  /*a1d0*/  IMAD R4, R0, R20, R5 ;  /* 0x0000001400047224 */ /* 0x000fe400078e0205 */
[----:B------:R-:W-:-:S02]  /*a1e0*/  IMAD R153, R153, R27, R26 ;  /* 0x0000001b99997224 */ /* 0x000fc400078e021a */
[----:B------:R-:W-:-:S03]  /*a1f0*/  IMAD.MOV.U32 R3, RZ, RZ, 0x1 ;  /* 0x00000001ff037424 */ /* 0x000fc600078e00ff */
[----:B------:R-:W-:Y:S02]  /*a200*/  SEL R152, R4, R153, !P0 ;  /* 0x0000009904987207 */ /* 0x000fe40004000000 */
[----:B------:R-:W-:Y:S02]  /*a210*/  PRMT R0, R3, 0x7610, R0 ;  /* 0x0000761003007816 */ /* 0x000fe40000000000 */
[----:B------:R-:W-:-:S07]  /*a220*/  SEL R153, R153, R4, !P0 ;  /* 0x0000000499997207 */ /* 0x000fce0004000000 */
.L_x_287:
[----:B------:R-:W-:-:S13]  /*a230*/  LOP3.LUT P0, RZ, R0, 0xff, RZ, 0xc0, !PT ;  /* 0x000000ff00ff7812 */ /* 0x000fda000780c0ff */
[----:B------:R-:W-:Y:S05]  /*a240*/  @P0 BRA `(.L_x_290) ;  /* 0xffffff6c00d00947 */ /* 0x000fea000383ffff */
[----:B------:R-:W-:Y:S05]  /*a250*/  EXIT ;  /* 0x000000000000794d */ /* 0x000fea0003800000 */
.L_x_7:
[----:B0-----:R-:W-:Y:S01]  /*a260*/  ULDC.64 UR4, c[0x0][0x650] ;  /* 0x0001940000047ab9 */ /* 0x001fe20000000a00 */
        /* <DEDUP_REMOVED lines=25> */
.L_x_292:
[----:B------:R-:W0:Y:S01]  /*a400*/  LDC.64 R26, c[0x0][0x640] ;  /* 0x00019000ff1a7b82 */ /* 0x000e220000000a00 */
[-CC-:B------:R-:W-:Y:S01]  /*a410*/  SHF.R.U64 R20, R12, R8.reuse, R13.reuse ;  /* 0x000000080c147219 */ /* 0x180fe2000000120d */
[----:B------:R-:W-:Y:S01]  /*a420*/  IMAD.MOV.U32 R30, RZ, RZ, 0x1 ;  /* 0x00000001ff1e7424 */ /* 0x000fe200078e00ff */
[----:B------:R-:W-:Y:S02]  /*a430*/  SHF.R.U32.HI R6, RZ, R8, R13 ;  /* 0x00000008ff067219 */ /* 0x000fe4000001160d */
[----:B------:R-:W-:-:S03]  /*a440*/  IADD3 R11, P0, RZ, -R20, RZ ;  /* 0x80000014ff0b7210 */ /* 0x000fc60007f1e0ff */
[----:B------:R-:W1:Y:S02]  /*a450*/  LDC R10, c[0x0][0x618] ;  /* 0x00018600ff0a7b82 */ /* 0x000e640000000800 */
[----:B------:R-:W-:-:S04]  /*a460*/  IMAD.X R7, RZ, RZ, ~R6, P0 ;  /* 0x000000ffff077224 */ /* 0x000fc800000e0e06 */
[-C--:B------:R-:W-:Y:S02]  /*a470*/  IMAD R8, R7, R22.reuse, RZ ;  /* 0x0000001607087224 */ /* 0x080fe400078e02ff */
[----:B------:R-:W2:Y:S01]  /*a480*/  LDC R12, c[0x0][0x608] ;  /* 0x00018200ff0c7b82 */ /* 0x000ea20000000800 */
[----:B------:R-:W-:-:S04]  /*a490*/  IMAD.WIDE.U32 R6, R11, R22, R16 ;  /* 0x000000160b067225 */ /* 0x000fc800078e0010 */
[----:B------:R-:W-:-:S03]  /*a4a0*/  IMAD R11, R11, R23, R8 ;  /* 0x000000170b0b7224 */ /* 0x000fc600078e0208 */
[----:B------:R-:W3:Y:S01]  /*a4b0*/  LDC R25, c[0x0][0x658] ;  /* 0x00019600ff197b82 */ /* 0x000ee20000000800 */
[----:B------:R-:W-:Y:S01]  /*a4c0*/  IMAD.IADD R7, R7, 0x1, R11 ;  /* 0x0000000107077824 */ /* 0x000fe200078e020b */
[----:B0-----:R-:W-:-:S04]  /*a4d0*/  ISETP.NE.U32.AND P0, PT, R26, RZ, PT ;  /* 0x000000ff1a00720c */ /* 0x001fc80003f05070 */
[----:B------:R-:W-:Y:S02]  /*a4e0*/  ISETP.NE.AND.EX P0, PT, R27, RZ, PT, P0 ;  /* 0x000000ff1b00720c */ /* 0x000fe40003f05300 */
[----:B------:R-:W0:Y:S01]  /*a4f0*/  LDC R23, c[0x0][0x600] ;  /* 0x00018000ff177b82 */ /* 0x000e220000000800 */
[-CC-:B-1----:R-:W-:Y:S02]  /*a500*/  SHF.R.U64 R8, R6, R10.reuse, R7.reuse ;  /* 0x0000000a06087219 */ /* 0x182fe40000001207 */
[----:B------:R-:W-:Y:S01]  /*a510*/  SHF.R.U32.HI R7, RZ, R10, R7 ;  /* 0x0000000aff077219 */ /* 0x000fe20000011607 */
[----:B------:R-:W-:-:S04]  /*a520*/  IMAD.MOV.U32 R10, RZ, RZ, -0x1 ;  /* 0xffffffffff0a7424 */ /* 0x000fc800078e00ff */
        /* <DEDUP_REMOVED lines=21> */
.L_x_293:
[----:B------:R-:W-:Y:S01]  /*a680*/  ISETP.NE.AND P0, PT, R2, 0x1, PT ;  /* 0x000000010200780c */ /* 0x000fe20003f05270 */
[----:B0-----:R-:W-:Y:S01]  /*a690*/  VIADD R11, R23, 0xffffffff ;  /* 0xffffffff170b7836 */ /* 0x001fe20000000000 */
[----:B-1----:R-:W-:Y:S02]  /*a6a0*/  SHF.R.U64 R6, R6, R24, R7 ;  /* 0x0000001806067219 */ /* 0x002fe40000001207 */
[----:B------:R-:W-:Y:S02]  /*a6b0*/  SHF.L.U32 R30, R30, R25, RZ ;  /* 0x000000191e1e7219 */ /* 0x000fe400000006ff */
[----:B------:R-:W-:Y:S01]  /*a6c0*/  LOP3.LUT R5, R21, R32, RZ, 0xc0, !PT ;  /* 0x0000002015057212 */ /* 0x000fe200078ec0ff */
[----:B------:R-:W-:-:S04]  /*a6d0*/  IMAD.MOV R7, RZ, RZ, -R6 ;  /* 0x000000ffff077224 */ /* 0x000fc800078e0a06 */
[----:B------:R-:W-:Y:S01]  /*a6e0*/  IMAD R6, R30, R6, R5 ;  /* 0x000000061e067224 */ /* 0x000fe200078e0205 */
[----:B------:R-:W-:Y:S01]  /*a6f0*/  LOP3.LUT R5, R8, R11, RZ, 0xc0, !PT ;  /* 0x0000000b08057212 */ /* 0x000fe200078ec0ff */
[----:B------:R-:W-:Y:S02]  /*a700*/  @P0 IMAD R3, R9, R14, R4 ;  /* 0x0000000e09030224 */ /* 0x000fe400078e0204 */
[----:B--2---:R-:W-:Y:S02]  /*a710*/  IMAD R4, R7, R28, R22 ;  /* 0x0000001c07047224 */ /* 0x004fe400078e0216 */
[----:B---3--:R-:W-:Y:S02]  /*a720*/  IMAD R3, R6, R29, R3 ;  /* 0x0000001d06037224 */ /* 0x008fe400078e0203 */
[----:B------:R-:W-:Y:S02]  /*a730*/  IMAD R4, R4, R23, R5 ;  /* 0x0000001704047224 */ /* 0x000fe400078e0205 */
[----:B------:R-:W-:-:S02]  /*a740*/  IMAD.MOV.U32 R8, RZ, RZ, 0x1 ;  /* 0x00000001ff087424 */ /* 0x000fc400078e00ff */
[----:B------:R-:W-:Y:S01]  /*a750*/  IMAD.MOV.U32 R6, RZ, RZ, R20 ;  /* 0x000000ffff067224 */ /* 0x000fe200078e0014 */
[----:B------:R-:W-:Y:S02]  /*a760*/  SEL R7, R4, R3, !P0 ;  /* 0x0000000304077207 */ /* 0x000fe40004000000 */
[----:B------:R-:W-:-:S07]  /*a770*/  SEL R13, R3, R4, !P0 ;  /* 0x00000004030d7207 */ /* 0x000fce0004000000 */
.L_x_291:
[----:B------:R-:W-:-:S08]  /*a780*/  NOP ;  /* 0x0000000000007918 */ /* 0x000fd00000000000 */
[----:B------:R-:W0:-:S00]  /*a790*/  USETMAXREG.DEALLOC.CTAPOOL 0x28 ;  /* 0x00000028000079c8 */ /* 0x000e0000080e0500 */
[----:B0-----:R-:W-:-:S13]  /*a7a0*/  ISETP.NE.AND P0, PT, R0, RZ, PT ;  /* 0x000000ff0000720c */ /* 0x001fda0003f05270 */
[----:B------:R-:W-:Y:S05]  /*a7b0*/  @P0 EXIT ;  /* 0x000000000000094d */ /* 0x000fea0003800000 */
[----:B------:R-:W-:Y:S01]  /*a7c0*/  LOP3.LUT P0, RZ, R8, 0xff, RZ, 0xc0, !PT ;  /* 0x000000ff08ff7812 */ /* 0x000fe2000780c0ff */
[----:B------:R-:W-:Y:S02]  /*a7d0*/  IMAD.MOV.U32 R0, RZ, RZ, 0x1 ;  /* 0x00000001ff007424 */ /* 0x000fe400078e00ff */
[----:B------:R-:W-:-:S10]  /*a7e0*/  IMAD.MOV.U32 R3, RZ, RZ, RZ ;  /* 0x000000ffff037224 */ /* 0x000fd400078e00ff */
[----:B------:R-:W-:Y:S05]  /*a7f0*/  @!P0 BRA `(.L_x_294) ;  /* 0x0000000c00448947 */ /* 0x000fea0003800000 */
[----:B------:R-:W0:Y:S01]  /*a800*/  LDC R0, c[0x0][0x28c] ;  /* 0x0000a300ff007b82 */ /* 0x000e220000000800 */
[----:B------:R-:W-:Y:S01]  /*a810*/  ULDC UR5, c[0x0][0x658] ;  /* 0x0001960000057ab9 */ /* 0x000fe20000000800 */
[----:B------:R-:W-:Y:S01]  /*a820*/  UMOV UR7, 0xffffffff ;  /* 0xffffffff00077882 */ /* 0x000fe20000000000 */
[----:B------:R-:W-:Y:S01]  /*a830*/  ULDC UR6, c[0x0][0xc] ;  /* 0x0000030000067ab9 */ /* 0x000fe20000000800 */
[----:B------:R-:W-:Y:S01]  /*a840*/  USHF.L.U32 UR8, UR7, UR5, URZ ;  /* 0x0000000507087299 */ /* 0x000fe2000800063f */
[----:B------:R-:W-:Y:S01]  /*a850*/  BSSY B0, `(.L_x_294) ;  /* 0x00000cb000007945 */ /* 0x000fe20003800000 */
[----:B------:R-:W-:Y:S01]  /*a860*/  UMOV UR9, 0x1 ;  /* 0x0000000100097882 */ /* 0x000fe20000000000 */
[----:B------:R-:W-:Y:S01]  /*a870*/  ULDC UR7, c[0x0][0x10] ;  /* 0x0000040000077ab9 */ /* 0x000fe20000000800 */
[----:B------:R-:W1:Y:S01]  /*a880*/  S2UR UR10, SR_CgaCtaId ;  /* 0x00000000000a79c3 */ /* 0x000e620000008800 */
[----:B------:R-:W-:Y:S01]  /*a890*/  UIMAD.WIDE.U32 UR6, UR6, UR7, URZ ;  /* 0x00000007060672a5 */ /* 0x000fe2000f8e003f */
[----:B------:R-:W-:Y:S01]  /*a8a0*/  IMAD.MOV.U32 R9, RZ, RZ, 0x1 ;  /* 0x00000001ff097424 */ /* 0x000fe200078e00ff */
[----:B------:R-:W-:Y:S01]  /*a8b0*/  USHF.L.U32 UR18, UR9, UR5, URZ ;  /* 0x0000000509127299 */ /* 0x000fe2000800063f */
[----:B------:R-:W-:Y:S01]  /*a8c0*/  LOP3.LUT R12, R19, 0x2, RZ, 0xfc, !PT ;  /* 0x00000002130c7812 */ /* 0x000fe200078efcff */
[----:B------:R-:W-:Y:S01]  /*a8d0*/  ULDC UR4, c[0x0][0x600] ;  /* 0x0001800000047ab9 */ /* 0x000fe20000000800 */
[----:B------:R-:W-:Y:S01]  /*a8e0*/  ULDC UR5, c[0x0][0x14] ;  /* 0x0000050000057ab9 */ /* 0x000fe20000000800 */
[----:B------:R-:W-:-:S02]  /*a8f0*/  UIADD3 UR4, UR4, -0x1, URZ ;  /* 0xffffffff04047890 */ /* 0x000fc4000fffe03f */
[----:B------:R-:W-:Y:S02]  /*a900*/  UIMAD.WIDE.U32 UR22, UR6, UR5, URZ ;  /* 0x00000005061672a5 */ /* 0x000fe4000f8e003f */
[----:B------:R-:W-:Y:S02]  /*a910*/  UIMAD UR13, UR7, UR5, URZ ;  /* 0x00000005070d72a4 */ /* 0x000fe4000f8e023f */
[----:B------:R-:W-:Y:S02]  /*a920*/  ULOP3.LUT UR17, URZ, UR8, URZ, 0x33, !UPT ;  /* 0x000000083f117292 */ /* 0x000fe4000f8e333f */
[----:B------:R-:W-:Y:S01]  /*a930*/  UIADD3 UR13, UR23, UR13, URZ ;  /* 0x0000000d170d7290 */ /* 0x000fe2000fffe03f */
[----:B0-----:R-:W-:Y:S01]  /*a940*/  VIADD R0, R0, 0x3f ;  /* 0x0000003f00007836 */ /* 0x001fe20000000000 */
[----:B------:R-:W-:-:S04]  /*a950*/  ULDC.64 UR24, c[0x0][0x198] ;  /* 0x0000660000187ab9 */ /* 0x000fc80000000a00 */
[----:B------:R-:W-:Y:S01]  /*a960*/  SHF.R.S32.HI R3, RZ, 0x1f, R0 ;  /* 0x0000001fff037819 */ /* 0x000fe20000011400 */
[----:B-1----:R-:W-:-:S03]  /*a970*/  IMAD.U32 R10, RZ, RZ, UR10 ;  /* 0x0000000aff0a7e24 */ /* 0x002fc6000f8e00ff */
[----:B------:R-:W-:Y:S01]  /*a980*/  LEA.HI R3, R3, R0, RZ, 0x6 ;  /* 0x0000000003037211 */ /* 0x000fe200078f30ff */
[----:B------:R-:W-:-:S03]  /*a990*/  IMAD.MOV.U32 R0, RZ, RZ, 0x1 ;  /* 0x00000001ff007424 */ /* 0x000fc600078e00ff */
[----:B------:R-:W-:Y:S01]  /*a9a0*/  SHF.R.S32.HI R8, RZ, 0x6, R3 ;  /* 0x00000006ff087819 */ /* 0x000fe20000011403 */
[----:B------:R-:W-:-:S04]  /*a9b0*/  IMAD.MOV.U32 R3, RZ, RZ, RZ ;  /* 0x000000ffff037224 */ /* 0x000fc800078e00ff */
[----:B------:R-:W-:-:S07]  /*a9c0*/  VIADD R11, R8, 0x1 ;  /* 0x00000001080b7836 */ /* 0x000fce0000000000 */
.L_x_305:
[----:B------:R-:W-:-:S03]  /*a9d0*/  UMOV UR5, 0xffffffff ;  /* 0xffffffff00057882 */ /* 0x000fc60000000000 */
[----:B------:R-:W-:Y:S05]  /*a9e0*/  BRA.DIV UR5, `(.L_x_295) ;  /* 0x0000000e05b07947 */ /* 0x000fea000b800000 */
[----:B------:R-:W-:-:S13]  /*a9f0*/  ELECT P6, URZ, PT ;  /* 0x00000000003f782f */ /* 0x000fda00038c0000 */
.L_x_316:
[----:B------:R-:W0:Y:S01]  /*aa00*/  LDC R4, c[0x0][0x28c] ;  /* 0x0000a300ff047b82 */ /* 0x000e220000000800 */
[----:B------:R-:W-:Y:S01]  /*aa10*/  BSSY B1, `(.L_x_296) ;  /* 0x000003b000017945 */ /* 0x000fe20003800000 */
[----:B0-----:R-:W-:-:S13]  /*aa20*/  ISETP.LT.OR P6, PT, R4, 0x1, !P6 ;  /* 0x000000010400780c */ /* 0x001fda00077c1670 */
[----:B------:R-:W-:Y:S05]  /*aa30*/  @P6 BRA `(.L_x_297) ;  /* 0x0000000000e06947 */ /* 0x000fea0003800000 */
[----:B------:R-:W-:Y:S02]  /*aa40*/  IMAD R13, R13, 0x2, R10 ;  /* 0x000000020d0d7824 */ /* 0x000fe400078e020a */
[----:B------:R-:W-:Y:S02]  /*aa50*/  IMAD.SHL.U32 R20, R7, 0x100, RZ ;  /* 0x0000010007147824 */ /* 0x000fe400078e00ff */
[----:B------:R-:W-:Y:S02]  /*aa60*/  IMAD.MOV.U32 R21, RZ, RZ, RZ ;  /* 0x000000ffff157224 */ /* 0x000fe400078e00ff */
[----:B------:R-:W-:Y:S02]  /*aa70*/  IMAD.MOV.U32 R4, RZ, RZ, R11 ;  /* 0x000000ffff047224 */ /* 0x000fe400078e000b */
[----:B------:R-:W-:Y:S02]  /*aa80*/  IMAD.MOV.U32 R5, RZ, RZ, R0 ;  /* 0x000000ffff057224 */ /* 0x000fe400078e0000 */
[----:B------:R-:W-:-:S02]  /*aa90*/  IMAD.MOV.U32 R7, RZ, RZ, R3 ;  /* 0x000000ffff077224 */ /* 0x000fc400078e0003 */
[----:B------:R-:W-:-:S07]  /*aaa0*/  IMAD.SHL.U32 R15, R13, 0x40, RZ ;  /* 0x000000400d0f7824 */ /* 0x000fce00078e00ff */
.L_x_300:
[----:B------:R-:W0:Y:S01]  /*aab0*/  S2UR UR5, SR_CgaCtaId ;  /* 0x00000000000579c3 */ /* 0x000e220000008800 */
[----:B------:R-:W-:Y:S02]  /*aac0*/  MOV R13, 0x400 ;  /* 0x00000400000d7802 */ /* 0x000fe40000000f00 */
[----:B------:R-:W-:-:S13]  /*aad0*/  LOP3.LUT P1, RZ, R18, 0x7f, RZ, 0xc0, !PT ;  /* 0x0000007f12ff7812 */ /* 0x000fda000782c0ff */
[----:B------:R-:W1:Y:S01]  /*aae0*/  @!P1 LDC R14, c[0x0][0x500] ;  /* 0x00014000ff0e9b82 */ /* 0x000e620000000800 */
[----:B0-----:R-:W-:-:S05]  /*aaf0*/  IMAD.U32 R10, RZ, RZ, UR5 ;  /* 0x00000005ff0a7e24 */ /* 0x001fca000f8e00ff */
[----:B------:R-:W-:Y:S02]  /*ab00*/  LEA R24, R10, R13, 0x18 ;  /* 0x0000000d0a187211 */ /* 0x000fe400078ec0ff */
[----:B------:R-:W-:-:S03]  /*ab10*/  SHF.L.U32 R13, R5, 0x1f, RZ ;  /* 0x0000001f050d7819 */ /* 0x000fc600000006ff */
[----:B------:R-:W-:-:S04]  /*ab20*/  IMAD R22, R7, 0x8, R24 ;  /* 0x0000000807167824 */ /* 0x000fc800078e0218 */
[----:B------:R-:W0:Y:S02]  /*ab30*/  SYNCS.PHASECHK.TRANS64.TRYWAIT P0, [R22+URZ+0x20], R13 ;  /* 0x0000200d160075a7 */ /* 0x000e24000800017f */
[----:B01----:R-:W-:Y:S05]  /*ab40*/  @!P0 BRA `(.L_x_298) ;  /* 0x0000000c00788947 */ /* 0x003fea0003800000 */
.L_x_317:
[----:B0-----:R-:W-:Y:S01]  /*ab50*/  PRMT R13, R12, 0x9910, RZ ;  /* 0x000099100c0d7816 */ /* 0x001fe200000000ff */
[----:B------:R0:W-:Y:S03]  /*ab60*/  @!P1 SYNCS.ARRIVE.TRANS64 RZ, [R22+URZ], R14 ;  /* 0x0000000e16ff99a7 */ /* 0x0001e6000800003f */
[----:B------:R-:W-:-:S13]  /*ab70*/  ISETP.NE.AND P0, PT, R13, 0x2, PT ;  /* 0x000000020d00780c */ /* 0x000fda0003f05270 */
[----:B0-----:R-:W-:Y:S05]  /*ab80*/  @P0 BRA `(.L_x_299) ;  /* 0x0000000000040947 */ /* 0x001fea0003800000 */
[----:B------:R-:W-:Y:S01]  /*ab90*/  BPT.TRAP 0x1 ;  /* 0x000000040000795c */ /* 0x000fe20000300000 */
.L_x_299:
[----:B------:R-:W-:Y:S01]  /*aba0*/  IMAD R13, R7, 0x2, R10 ;  /* 0x00000002070d7824 */ /* 0x000fe200078e020a */
[----:B------:R-:W-:Y:S01]  /*abb0*/  R2UR UR9, R22 ;  /* 0x00000000160972ca */ /* 0x000fe200000e0000 */
[----:B------:R-:W-:Y:S01]  /*abc0*/  VIADD R4, R4, 0xffffffff ;  /* 0xffffffff04047836 */ /* 0x000fe20000000000 */
[----:B------:R-:W-:Y:S01]  /*abd0*/  UIADD3 UR6, UP0, UR24, 0xf0, URZ ;  /* 0x000000f018067890 */ /* 0x000fe2000ff1e03f */
[----:B------:R-:W-:Y:S01]  /*abe0*/  IMAD.SHL.U32 R13, R13, 0x1000, RZ ;  /* 0x000010000d0d7824 */ /* 0x000fe200078e00ff */
[----:B------:R-:W-:Y:S01]  /*abf0*/  R2UR UR11, R15 ;  /* 0x000000000f0b72ca */ /* 0x000fe200000e0000 */
[----:B------:R-:W-:Y:S01]  /*ac00*/  UIADD3 UR26, UP1, UR24, 0x1f0, URZ ;  /* 0x000001f0181a7890 */ /* 0x000fe2000ff3e03f */
[----:B------:R-:W-:Y:S01]  /*ac10*/  R2UR UR10, R21 ;  /* 0x00000000150a72ca */ /* 0x000fe200000e0000 */
[--C-:B------:R-:W-:Y:S01]  /*ac20*/  IMAD R13, R13, 0x2, R24.reuse ;  /* 0x000000020d0d7824 */ /* 0x100fe200078e0218 */
[----:B------:R-:W-:Y:S01]  /*ac30*/  R2UR UR12, R6 ;  /* 0x00000000060c72ca */ /* 0x000fe200000e0000 */
[----:B------:R-:W-:Y:S01]  /*ac40*/  IMAD R24, R7, 0x8000, R24 ;  /* 0x0000800007187824 */ /* 0x000fe200078e0218 */
[----:B------:R-:W-:Y:S01]  /*ac50*/  R2UR UR19, R20 ;  /* 0x00000000141372ca */ /* 0x000fe200000e0000 */
[----:B------:R-:W-:Y:S01]  /*ac60*/  UIADD3.X UR7, URZ, UR25, URZ, UP0, !UPT ;  /* 0x000000193f077290 */ /* 0x000fe200087fe43f */
[----:B------:R-:W-:Y:S01]  /*ac70*/  R2UR UR5, R13 ;  /* 0x000000000d0572ca */ /* 0x000fe200000e0000 */
[----:B------:R-:W-:Y:S01]  /*ac80*/  VIADD R7, R7, 0x1 ;  /* 0x0000000107077836 */ /* 0x000fe20000000000 */
[----:B------:R-:W-:Y:S01]  /*ac90*/  R2UR UR8, R24 ;  /* 0x00000000180872ca */ /* 0x000fe200000e0000 */
[----:B------:R-:W-:Y:S01]  /*aca0*/  UIADD3.X UR27, URZ, UR25, URZ, UP1, !UPT ;  /* 0x000000193f1b7290 */ /* 0x000fe20008ffe43f */
[----:B------:R-:W-:Y:S01]  /*acb0*/  ISETP.GT.AND P1, PT, R4, 0x1, PT ;  /* 0x000000010400780c */ /* 0x000fe20003f24270 */
[----:B------:R-:W-:Y:S01]  /*acc0*/  UMOV UR20, 0x30000 ;  /* 0x0003000000147882 */ /* 0x000fe20000000000 */
[----:B------:R-:W-:Y:S01]  /*acd0*/  UMOV UR14, 0x0 ;  /* 0x00000000000e7882 */ /* 0x000fe20000000000 */
[----:B------:R-:W-:Y:S01]  /*ace0*/  UMOV UR15, 0x10000000 ;  /* 0x10000000000f7882 */ /* 0x000fe20000000000 */
[----:B------:R-:W-:Y:S01]  /*acf0*/  ISETP.NE.AND P0, PT, R7, 0x4, PT ;  /* 0x000000040700780c */ /* 0x000fe20003f05270 */
[----:B------:R-:W-:-:S03]  /*ad00*/  VIADD R21, R21, 0x40 ;  /* 0x0000004015157836 */ /* 0x000fc60000000000 */
[----:B------:R-:W-:Y:S01]  /*ad10*/  SEL R14, RZ, 0x1, P0 ;  /* 0x00000001ff0e7807 */ /* 0x000fe20000000000 */
[----:B------:R-:W-:Y:S01]  /*ad20*/  UIADD3 UR5, UR5, 0x100, URZ ;  /* 0x0000010005057890 */ /* 0x000fe2000fffe03f */
[----:B------:R-:W-:Y:S01]  /*ad30*/  SEL R7, R7, RZ, P0 ;  /* 0x000000ff07077207 */ /* 0x000fe20000000000 */
[----:B------:R-:W-:Y:S01]  /*ad40*/  UIADD3 UR16, UR8, 0x10100, URZ ;  /* 0x0001010008107890 */ /* 0x000fe2000fffe03f */
[----:B------:R-:W-:-:S04]  /*ad50*/  LOP3.LUT R5, R5, R14, RZ, 0x3c, !PT ;  /* 0x0000000e05057212 */ /* 0x000fc800078e3cff */
[----:B------:R-:W-:Y:S02]  /*ad60*/  UMOV UR8, UR5 ;  /* 0x0000000500087c82 */ /* 0x000fe40008000000 */
[----:B------:R0:W-:Y:S02]  /*ad70*/  UTMALDG.3D.MULTICAST [UR8], [UR6], UR20, desc[UR14] ;  /* 0x00000e08060073b4 */ /* 0x0001e40008011814 */
[----:B0-----:R-:W-:Y:S01]  /*ad80*/  UMOV UR8, UR16 ;  /* 0x0000001000087c82 */ /* 0x001fe20008000000 */
[----:B------:R-:W-:Y:S02]  /*ad90*/  UMOV UR11, UR19 ;  /* 0x00000013000b7c82 */ /* 0x000fe40008000000 */
[----:B------:R0:W-:Y:S02]  /*ada0*/  UTMALDG.3D [UR8], [UR26], desc[UR14] ;  /* 0x00000e081a0075b4 */ /* 0x0001e40008011000 */
[----:B0-----:R-:W-:Y:S05]  /*adb0*/  @P1 BRA `(.L_x_300) ;  /* 0xfffffffc003c1947 */ /* 0x001fea000383ffff */
.L_x_297:
[----:B------:R-:W-:Y:S05]  /*adc0*/  BSYNC B1 ;  /* 0x0000000000017941 */ /* 0x000fea0003800000 */
.L_x_296:
[----:B------:R-:W-:Y:S01]  /*add0*/  LOP3.LUT P1, RZ, R9, 0xff, RZ, 0xc0, !PT ;  /* 0x000000ff09ff7812 */ /* 0x000fe2000782c0ff */
[----:B------:R-:W-:Y:S01]  /*ade0*/  IMAD.IADD R3, R8, 0x1, R3 ;  /* 0x0000000108037824 */ /* 0x000fe200078e0203 */
[----:B------:R-:W-:Y:S01]  /*adf0*/  IADD3 R16, P2, R16, UR22, RZ ;  /* 0x0000001610107c10 */ /* 0x000fe2000ff5e0ff */
[----:B------:R-:W-:Y:S01]  /*ae00*/  ULDC.64 UR6, c[0x0][0x650] ;  /* 0x0001940000067ab9 */ /* 0x000fe20000000a00 */
[----:B------:R-:W-:Y:S01]  /*ae10*/  BSSY B1, `(.L_x_301) ;  /* 0x000006c000017945 */ /* 0x000fe20003800000 */
[----:B------:R-:W-:Y:S01]  /*ae20*/  IMAD.MOV.U32 R13, RZ, RZ, -0x1 ;  /* 0xffffffffff0d7424 */ /* 0x000fe200078e00ff */
[----:B------:R-:W-:Y:S01]  /*ae30*/  ISETP.GT.U32.AND P0, PT, R3, 0x3, PT ;  /* 0x000000030300780c */ /* 0x000fe20003f04070 */
[----:B------:R-:W-:Y:S01]  /*ae40*/  IMAD.MOV.U32 R7, RZ, RZ, -0x1 ;  /* 0xffffffffff077424 */ /* 0x000fe200078e00ff */
[----:B------:R-:W-:Y:S01]  /*ae50*/  SHF.R.U32.HI R4, RZ, 0x2, R3 ;  /* 0x00000002ff047819 */ /* 0x000fe20000011603 */
[----:B------:R-:W-:Y:S01]  /*ae60*/  IMAD.MOV.U32 R6, RZ, RZ, -0x1 ;  /* 0xffffffffff067424 */ /* 0x000fe200078e00ff */
[----:B------:R-:W-:-:S02]  /*ae70*/  ISETP.LT.U32.AND P0, PT, R8, 0x4, P0 ;  /* 0x000000040800780c */ /* 0x000fc40000701070 */
[----:B------:R-:W-:Y:S01]  /*ae80*/  IADD3.X R17, R17, UR13, RZ, P2, !PT ;  /* 0x0000000d11117c10 */ /* 0x000fe200097fe4ff */
[----:B------:R-:W0:Y:S01]  /*ae90*/  @P1 S2R R10, SR_CgaCtaId ;  /* 0x00000000000a1919 */ /* 0x000e220000008800 */
[----:B------:R-:W-:Y:S02]  /*aea0*/  @P1 MOV R5, 0x400 ;  /* 0x0000040000051802 */ /* 0x000fe40000000f00 */
[----:B------:R-:W-:Y:S02]  /*aeb0*/  ISETP.GE.U32.AND P2, PT, R16, UR6, PT ;  /* 0x0000000610007c0c */ /* 0x000fe4000bf46070 */
[----:B------:R-:W-:Y:S02]  /*aec0*/  LOP3.LUT R4, R4, 0x1, RZ, 0xc0, !PT ;  /* 0x0000000104047812 */ /* 0x000fe400078ec0ff */
[----:B------:R-:W-:Y:S02]  /*aed0*/  LOP3.LUT R3, R3, 0x3, RZ, 0xc0, !PT ;  /* 0x0000000303037812 */ /* 0x000fe400078ec0ff */
[----:B------:R-:W-:-:S02]  /*aee0*/  PRMT R9, RZ, 0x7610, R9 ;  /* 0x00007610ff097816 */ /* 0x000fc40000000009 */
[----:B0-----:R-:W-:-:S04]  /*aef0*/  @P1 LEA R5, R10, R5, 0x18 ;  /* 0x000000050a051211 */ /* 0x001fc800078ec0ff */
[----:B------:R0:W-:Y:S01]  /*af00*/  @P1 SYNCS.ARRIVE.TRANS64.A1T0 RZ, [R5+URZ+0x58], RZ ;  /* 0x000058ff05ff19a7 */ /* 0x0001e2000810003f */
[----:B------:R-:W-:-:S04]  /*af10*/  ISETP.NE.U32.AND P1, PT, R4, 0x1, PT ;  /* 0x000000010400780c */ /* 0x000fc80003f25070 */
[----:B------:R-:W-:Y:S02]  /*af20*/  ISETP.GT.U32.AND P1, PT, R8, 0x3, !P1 ;  /* 0x000000030800780c */ /* 0x000fe40004f24070 */
[----:B0-----:R-:W-:Y:S02]  /*af30*/  SEL R5, RZ, 0x1, !P0 ;  /* 0x00000001ff057807 */ /* 0x001fe40004000000 */
[----:B------:R-:W-:Y:S02]  /*af40*/  ISETP.GE.U32.AND.EX P0, PT, R17, UR7, PT, P2 ;  /* 0x0000000711007c0c */ /* 0x000fe4000bf06120 */
[----:B------:R-:W-:-:S04]  /*af50*/  SEL R4, RZ, 0x1, !P1 ;  /* 0x00000001ff047807 */ /* 0x000fc80004800000 */
[----:B------:R-:W-:Y:S02]  /*af60*/  LOP3.LUT R0, R4, R0, R5, 0x96, !PT ;  /* 0x0000000004007212 */ /* 0x000fe400078e9605 */
[----:B------:R-:W-:-:S05]  /*af70*/  PRMT R4, RZ, 0x7610, R4 ;  /* 0x00007610ff047816 */ /* 0x000fca0000000004 */
[----:B------:R-:W-:Y:S05]  /*af80*/  @P0 BRA `(.L_x_302) ;  /* 0x0000000400500947 */ /* 0x000fea0003800000 */
[----:B------:R-:W0:Y:S01]  /*af90*/  S2R R15, SR_CTAID.X ;  /* 0x00000000000f7919 */ /* 0x000e220000002500 */
[----:B------:R-:W-:Y:S01]  /*afa0*/  ULDC.64 UR6, c[0x0][0x628] ;  /* 0x00018a0000067ab9 */ /* 0x000fe20000000a00 */
[----:B------:R-:W1:Y:S01]  /*afb0*/  LDC R20, c[0x0][0x144] ;  /* 0x00005100ff147b82 */ /* 0x000e620000000800 */
[----:B------:R-:W-:Y:S01]  /*afc0*/  ISETP.NE.U32.AND P0, PT, RZ, UR6, PT ;  /* 0x00000006ff007c0c */ /* 0x000fe2000bf05070 */
[----:B------:R-:W2:Y:S01]  /*afd0*/  S2R R13, SR_CTAID.Y ;  /* 0x00000000000d7919 */ /* 0x000ea20000002600 */
[----:B------:R-:W-:Y:S01]  /*afe0*/  ULDC UR8, c[0x0][0x630] ;  /* 0x00018c0000087ab9 */ /* 0x000fe20000000800 */
[----:B------:R-:W-:Y:S01]  /*aff0*/  ULDC UR9, c[0x0][0x150] ;  /* 0x0000540000097ab9 */ /* 0x000fe20000000800 */
[----:B------:R-:W-:Y:S01]  /*b000*/  ISETP.NE.AND.EX P0, PT, RZ, UR7, PT, P0 ;  /* 0x00000007ff007c0c */ /* 0x000fe2000bf05300 */
[----:B------:R-:W-:Y:S02]  /*b010*/  IMAD.MOV.U32 R4, RZ, RZ, R16 ;  /* 0x000000ffff047224 */ /* 0x000fe400078e0010 */
[----:B------:R-:W-:Y:S01]  /*b020*/  IMAD.MOV.U32 R5, RZ, RZ, R17 ;  /* 0x000000ffff057224 */ /* 0x000fe200078e0011 */
[----:B0-----:R-:W-:-:S09]  /*b030*/  I2FP.F32.U32 R22, R15 ;  /* 0x0000000f00167245 */ /* 0x001fd20000201000 */
[----:B------:R-:W-:Y:S05]  /*b040*/  @!P0 BRA `(.L_x_303) ;  /* 0x0000000000288947 */ /* 0x000fea0003800000 */
[----:B------:R-:W-:Y:S02]  /*b050*/  ULDC UR5, c[0x0][0x634] ;  /* 0x00018d0000057ab9 */ /* 0x000fe40000000800 */
[----:B------:R-:W-:-:S05]  /*b060*/  IADD3 R5, P0, R16, UR5, RZ ;  /* 0x0000000510057c10 */ /* 0x000fca000ff1e0ff */
[----:B------:R-:W-:-:S04]  /*b070*/  IMAD.X R21, RZ, RZ, R17, P0 ;  /* 0x000000ffff157224 */ /* 0x000fc800000e0611 */
[----:B------:R-:W-:-:S04]  /*b080*/  IMAD.WIDE.U32 R6, R21, UR6, RZ ;  /* 0x0000000615067c25 */ /* 0x000fc8000f8e00ff */
[----:B------:R-:W-:-:S04]  /*b090*/  IMAD.WIDE.U32 R6, P0, R5, UR7, R6 ;  /* 0x0000000705067c25 */ /* 0x000fc8000f800006 */
[----:B------:R-:W-:-:S04]  /*b0a0*/  IMAD.WIDE.U32 R4, R5, UR6, RZ ;  /* 0x0000000605047c25 */ /* 0x000fc8000f8e00ff */
[----:B------:R-:W-:Y:S01]  /*b0b0*/  IMAD.MOV.U32 R4, RZ, RZ, R7 ;  /* 0x000000ffff047224 */ /* 0x000fe200078e0007 */
[----:B------:R-:W-:Y:S01]  /*b0c0*/  IADD3 RZ, P1, R5, R6, RZ ;  /* 0x0000000605ff7210 */ /* 0x000fe20007f3e0ff */
[----:B------:R-:W-:-:S04]  /*b0d0*/  IMAD.X R5, RZ, RZ, RZ, P0 ;  /* 0x000000ffff057224 */ /* 0x000fc800000e06ff */
[----:B------:R-:W-:-:S08]  /*b0e0*/  IMAD.WIDE.U32.X R4, R21, UR7, R4, P1 ;  /* 0x0000000715047c25 */ /* 0x000fd000088e0404 */
.L_x_303:
[----:B------:R-:W-:Y:S01]  /*b0f0*/  FMUL R22, R22, UR9 ;  /* 0x0000000916167c20 */ /* 0x000fe20008400000 */
[--C-:B------:R-:W-:Y:S01]  /*b100*/  SHF.R.U64 R14, R4, UR8, R5.reuse ;  /* 0x00000008040e7c19 */ /* 0x100fe20008001205 */
[----:B------:R-:W-:Y:S01]  /*b110*/  ULDC.64 UR6, c[0x0][0x620] ;  /* 0x0001880000067ab9 */ /* 0x000fe20000000a00 */
[----:B------:R-:W-:Y:S01]  /*b120*/  SHF.R.U32.HI R4, RZ, UR8, R5 ;  /* 0x00000008ff047c19 */ /* 0x000fe20008011605 */
[----:B------:R-:W-:Y:S01]  /*b130*/  ULDC.64 UR8, c[0x0][0x640] ;  /* 0x0001900000087ab9 */ /* 0x000fe20000000a00 */
[----:B------:R-:W-:Y:S01]  /*b140*/  IADD3 R5, P0, RZ, -R14, RZ ;  /* 0x8000000eff057210 */ /* 0x000fe20007f1e0ff */
[----:B------:R-:W0:Y:S01]  /*b150*/  F2I.U32.TRUNC.NTZ R22, R22 ;  /* 0x0000001600167305 */ /* 0x000e22000020f000 */
[----:B------:R-:W-:-:S03]  /*b160*/  ULDC UR5, c[0x0][0x618] ;  /* 0x0001860000057ab9 */ /* 0x000fc60000000800 */
[----:B------:R-:W-:Y:S01]  /*b170*/  IMAD.X R4, RZ, RZ, ~R4, P0 ;  /* 0x000000ffff047224 */ /* 0x000fe200000e0e04 */
[----:B------:R-:W-:-:S03]  /*b180*/  ISETP.NE.U32.AND P0, PT, RZ, UR8, PT ;  /* 0x00000008ff007c0c */ /* 0x000fc6000bf05070 */
[----:B------:R-:W-:Y:S01]  /*b190*/  IMAD R4, R4, UR6, RZ ;  /* 0x0000000604047c24 */ /* 0x000fe2000f8e02ff */
[----:B------:R-:W-:-:S03]  /*b1a0*/  ISETP.NE.AND.EX P0, PT, RZ, UR9, PT, P0 ;  /* 0x00000009ff007c0c */ /* 0x000fc6000bf05300 */
[C---:B------:R-:W-:Y:S02]  /*b1b0*/  IMAD R7, R5.reuse, UR7, R4 ;  /* 0x0000000705077c24 */ /* 0x040fe4000f8e0204 */
[----:B------:R-:W-:Y:S01]  /*b1c0*/  IMAD.WIDE.U32 R4, R5, UR6, R16 ;  /* 0x0000000605047c25 */ /* 0x000fe2000f8e0010 */
[----:B------:R-:W-:-:S03]  /*b1d0*/  ULDC UR6, c[0x0][0x154] ;  /* 0x0000550000067ab9 */ /* 0x000fc60000000800 */
[----:B0-----:R-:W-:Y:S02]  /*b1e0*/  IMAD.MOV R6, RZ, RZ, -R22 ;  /* 0x000000ffff067224 */ /* 0x001fe400078e0a16 */
[----:B------:R-:W-:Y:S02]  /*b1f0*/  IMAD.IADD R5, R5, 0x1, R7 ;  /* 0x0000000105057824 */ /* 0x000fe400078e0207 */
[----:B-1----:R-:W-:Y:S01]  /*b200*/  IMAD R15, R20, R6, R15 ;  /* 0x00000006140f7224 */ /* 0x002fe200078e020f */
[----:B--2---:R-:W-:Y:S01]  /*b210*/  I2FP.F32.U32 R6, R13 ;  /* 0x0000000d00067245 */ /* 0x004fe20000201000 */
[----:B------:R-:W0:Y:S01]  /*b220*/  LDC R20, c[0x0][0x148] ;  /* 0x00005200ff147b82 */ /* 0x000e220000000800 */
[--C-:B------:R-:W-:Y:S02]  /*b230*/  SHF.R.U64 R21, R4, UR5, R5.reuse ;  /* 0x0000000504157c19 */ /* 0x100fe40008001205 */
[----:B------:R-:W-:Y:S01]  /*b240*/  SHF.R.U32.HI R4, RZ, UR5, R5 ;  /* 0x00000005ff047c19 */ /* 0x000fe20008011605 */
[----:B------:R-:W-:Y:S01]  /*b250*/  FMUL R6, R6, UR6 ;  /* 0x0000000606067c20 */ /* 0x000fe20008400000 */
[----:B------:R-:W-:-:S02]  /*b260*/  ULDC UR5, c[0x0][0x608] ;  /* 0x0001820000057ab9 */ /* 0x000fc40000000800 */
[--C-:B------:R-:W-:Y:S01]  /*b270*/  SHF.R.U64 R23, R21, UR5, R4.reuse ;  /* 0x0000000515177c19 */ /* 0x100fe20008001204 */
[----:B------:R1:W2:Y:S01]  /*b280*/  F2I.U32.TRUNC.NTZ R24, R6 ;  /* 0x0000000600187305 */ /* 0x0002a2000020f000 */
[----:B------:R-:W-:Y:S01]  /*b290*/  SHF.R.U32.HI R4, RZ, UR5, R4 ;  /* 0x00000005ff047c19 */ /* 0x000fe20008011604 */
[----:B------:R-:W-:-:S03]  /*b2a0*/  ULDC UR5, c[0x0][0x658] ;  /* 0x0001960000057ab9 */ /* 0x000fc60000000800 */
[--C-:B------:R-:W-:Y:S02]  /*b2b0*/  SHF.R.U64 R22, R23, UR5, R4.reuse ;  /* 0x0000000517167c19 */ /* 0x100fe40008001204 */
[----:B------:R-:W-:-:S03]  /*b2c0*/  SHF.R.U32.HI R25, RZ, UR5, R4 ;  /* 0x00000005ff197c19 */ /* 0x000fc60008011604 */
[----:B------:R-:W-:Y:S02]  /*b2d0*/  IMAD.MOV.U32 R4, RZ, RZ, R22 ;  /* 0x000000ffff047224 */ /* 0x000fe400078e0016 */
[----:B------:R-:W-:Y:S01]  /*b2e0*/  IMAD.MOV.U32 R5, RZ, RZ, R25 ;  /* 0x000000ffff057224 */ /* 0x000fe200078e0019 */
[----:B-1----:R-:W-:Y:S06]  /*b2f0*/  @!P0 BRA `(.L_x_304) ;  /* 0x0000000000288947 */ /* 0x002fec0003800000 */
        /* <DEDUP_REMOVED lines=10> */
.L_x_304:
[----:B------:R-:W-:Y:S01]  /*b3a0*/  ISETP.NE.AND P0, PT, R2, 0x1, PT ;  /* 0x000000010200780c */ /* 0x000fe20003f05270 */
[----:B------:R-:W-:Y:S01]  /*b3b0*/  ULDC UR5, c[0x0][0x648] ;  /* 0x0001920000057ab9 */ /* 0x000fe20000000800 */
[----:B------:R-:W-:Y:S01]  /*b3c0*/  LOP3.LUT R23, R23, UR17, RZ, 0xc0, !PT ;  /* 0x0000001117177c12 */ /* 0x000fe2000f8ec0ff */
[----:B--2---:R-:W-:Y:S01]  /*b3d0*/  IMAD.MOV R24, RZ, RZ, -R24 ;  /* 0x000000ffff187224 */ /* 0x004fe200078e0a18 */
[----:B------:R-:W-:Y:S01]  /*b3e0*/  SHF.R.U64 R4, R4, UR5, R5 ;  /* 0x0000000504047c19 */ /* 0x000fe20008001205 */
[----:B------:R-:W-:Y:S01]  /*b3f0*/  ULDC UR5, c[0x0][0x638] ;  /* 0x00018e0000057ab9 */ /* 0x000fe20000000800 */
[----:B------:R-:W-:Y:S01]  /*b400*/  LOP3.LUT R21, R21, UR4, RZ, 0xc0, !PT ;  /* 0x0000000415157c12 */ /* 0x000fe2000f8ec0ff */
[----:B------:R-:W-:Y:S01]  /*b410*/  ULDC UR6, c[0x0][0x610] ;  /* 0x0001840000067ab9 */ /* 0x000fe20000000800 */
[----:B------:R-:W-:Y:S02]  /*b420*/  IMAD.MOV.U32 R6, RZ, RZ, R14 ;  /* 0x000000ffff067224 */ /* 0x000fe400078e000e */
[----:B------:R-:W-:-:S02]  /*b430*/  IMAD.MOV R5, RZ, RZ, -R4 ;  /* 0x000000ffff057224 */ /* 0x000fc400078e0a04 */
[----:B------:R-:W-:Y:S02]  /*b440*/  IMAD R4, R4, UR18, R23 ;  /* 0x0000001204047c24 */ /* 0x000fe4000f8e0217 */
[----:B0-----:R-:W-:Y:S02]  /*b450*/  @P0 IMAD R15, R20, R24, R13 ;  /* 0x00000018140f0224 */ /* 0x001fe400078e020d */
[----:B------:R-:W-:Y:S01]  /*b460*/  IMAD R22, R5, UR5, R22 ;  /* 0x0000000505167c24 */ /* 0x000fe2000f8e0216 */
[----:B------:R-:W-:Y:S01]  /*b470*/  ULDC UR5, c[0x0][0x600] ;  /* 0x0001800000057ab9 */ /* 0x000fe20000000800 */
[----:B------:R-:W-:Y:S02]  /*b480*/  IMAD R15, R4, UR6, R15 ;  /* 0x00000006040f7c24 */ /* 0x000fe4000f8e020f */
[----:B------:R-:W-:Y:S02]  /*b490*/  IMAD R22, R22, UR5, R21 ;  /* 0x0000000516167c24 */ /* 0x000fe4000f8e0215 */
[----:B------:R-:W-:-:S03]  /*b4a0*/  IMAD.MOV.U32 R4, RZ, RZ, 0x1 ;  /* 0x00000001ff047424 */ /* 0x000fc600078e00ff */
[----:B------:R-:W-:Y:S02]  /*b4b0*/  SEL R7, R22, R15, !P0 ;  /* 0x0000000f16077207 */ /* 0x000fe40004000000 */
[----:B------:R-:W-:-:S07]  /*b4c0*/  SEL R13, R15, R22, !P0 ;  /* 0x000000160f0d7207 */ /* 0x000fce0004000000 */
.L_x_302:
[----:B------:R-:W-:Y:S05]  /*b4d0*/  BSYNC B1 ;  /* 0x0000000000017941 */ /* 0x000fea0003800000 */
.L_x_301:
[----:B------:R-:W-:-:S13]  /*b4e0*/  LOP3.LUT P0, RZ, R4, 0xff, RZ, 0xc0, !PT ;  /* 0x000000ff04ff7812 */ /* 0x000fda000780c0ff */
[----:B------:R-:W-:Y:S05]  /*b4f0*/  @P0 BRA `(.L_x_305) ;  /* 0xfffffff400340947 */ /* 0x000fea000383ffff */
[----:B------:R-:W-:Y:S05]  /*b500*/  BSYNC B0 ;  /* 0x0000000000007941 */ /* 0x000fea0003800000 */
.L_x_294:
[----:B------:R-:W-:-:S03]  /*b510*/  UMOV UR5, 0xffffffff ;  /* 0xffffffff00057882 */ /* 0x000fc60000000000 */
[----:B------:R-:W-:Y:S05]  /*b520*/  BRA.DIV UR5, `(.L_x_306) ;  /* 0x0000000605147947 */ /* 0x000fea000b800000 */
[----:B------:R-:W-:-:S13]  /*b530*/  ELECT P6, URZ, PT ;  /* 0x00000000003f782f */ /* 0x000fda00038c0000 */
.L_x_320:
[----:B------:R-:W-:Y:S04]  /*b540*/  BSSY B0, `(.L_x_307) ;  /* 0x000002b000007945 */ /* 0x000fe80003800000 */
[----:B------:R-:W-:Y:S05]  /*b550*/  @!P6 BRA `(.L_x_308) ;  /* 0x0000000000a4e947 */ /* 0x000fea0003800000 */
[----:B------:R-:W-:-:S04]  /*b560*/  LOP3.LUT R19, R19, 0x2, RZ, 0xfc, !PT ;  /* 0x0000000213137812 */ /* 0x000fc800078efcff */
[----:B------:R-:W-:-:S13]  /*b570*/  ISETP.NE.AND P0, PT, R19, 0x3, PT ;  /* 0x000000031300780c */ /* 0x000fda0003f05270 */
[----:B------:R-:W-:Y:S05]  /*b580*/  @!P0 BRA `(.L_x_309) ;  /* 0x0000000000048947 */ /* 0x000fea0003800000 */
[----:B------:R-:W-:Y:S01]  /*b590*/  BPT.TRAP 0x1 ;  /* 0x000000040000795c */ /* 0x000fe20000300000 */
.L_x_309:
[----:B------:R-:W0:Y:S01]  /*b5a0*/  S2R R5, SR_CgaCtaId ;  /* 0x0000000000057919 */ /* 0x000e220000008800 */
[----:B------:R-:W-:Y:S02]  /*b5b0*/  MOV R2, 0x400 ;  /* 0x0000040000027802 */ /* 0x000fe40000000f00 */
[----:B------:R-:W-:Y:S02]  /*b5c0*/  SHF.L.U32 R4, R0, 0x1f, RZ ;  /* 0x0000001f00047819 */ /* 0x000fe400000006ff */
[----:B0-----:R-:W-:-:S05]  /*b5d0*/  LEA R2, R5, R2, 0x18 ;  /* 0x0000000205027211 */ /* 0x001fca00078ec0ff */
[----:B------:R-:W-:-:S04]  /*b5e0*/  VIADD R2, R2, 0x20 ;  /* 0x0000002002027836 */ /* 0x000fc80000000000 */
[C---:B------:R-:W-:Y:S02]  /*b5f0*/  IMAD R7, R3.reuse, 0x8, R2 ;  /* 0x0000000803077824 */ /* 0x040fe400078e0202 */
[----:B------:R-:W-:Y:S02]  /*b600*/  VIADD R3, R3, 0x1 ;  /* 0x0000000103037836 */ /* 0x000fe40000000000 */
[----:B------:R-:W0:Y:S03]  /*b610*/  SYNCS.PHASECHK.TRANS64.TRYWAIT P0, [R7+URZ], R4 ;  /* 0x00000004070075a7 */ /* 0x000e26000800017f */
[----:B------:R-:W-:-:S04]  /*b620*/  ISETP.NE.AND P1, PT, R3, 0x4, PT ;  /* 0x000000040300780c */ /* 0x000fc80003f25270 */
[----:B------:R-:W-:Y:S02]  /*b630*/  SEL R5, RZ, 0x1, P1 ;  /* 0x00000001ff057807 */ /* 0x000fe40000800000 */
[----:B------:R-:W-:Y:S02]  /*b640*/  SEL R3, R3, RZ, P1 ;  /* 0x000000ff03037207 */ /* 0x000fe40000800000 */
[----:B------:R-:W-:-:S03]  /*b650*/  LOP3.LUT R6, R0, R5, RZ, 0x3c, !PT ;  /* 0x0000000500067212 */ /* 0x000fc600078e3cff */
[----:B------:R-:W-:Y:S01]  /*b660*/  IMAD R8, R3, 0x8, R2 ;  /* 0x0000000803087824 */ /* 0x000fe200078e0202 */
[----:B------:R-:W-:Y:S01]  /*b670*/  SHF.L.U32 R5, R6, 0x1f, RZ ;  /* 0x0000001f06057819 */ /* 0x000fe200000006ff */
[----:B0-----:R-:W-:Y:S06]  /*b680*/  @!P0 BRA `(.L_x_310) ;  /* 0x0000000000dc8947 */ /* 0x001fec0003800000 */
.L_x_321:
[----:B------:R-:W1:Y:S01]  /*b690*/  SYNCS.PHASECHK.TRANS64.TRYWAIT P0, [R8+URZ], R5 ;  /* 0x00000005080075a7 */ /* 0x000e62000800017f */
[----:B------:R-:W-:-:S05]  /*b6a0*/  VIADD R0, R3, 0x1 ;  /* 0x0000000103007836 */ /* 0x000fca0000000000 */
[----:B------:R-:W-:-:S04]  /*b6b0*/  ISETP.NE.AND P1, PT, R0, 0x4, PT ;  /* 0x000000040000780c */ /* 0x000fc80003f25270 */
[----:B------:R-:W-:Y:S02]  /*b6c0*/  SEL R3, RZ, 0x1, P1 ;  /* 0x00000001ff037807 */ /* 0x000fe40000800000 */
[----:B0-----:R-:W-:Y:S02]  /*b6d0*/  SEL R7, R0, RZ, P1 ;  /* 0x000000ff00077207 */ /* 0x001fe40000800000 */
[----:B------:R-:W-:-:S03]  /*b6e0*/  LOP3.LUT R9, R6, R3, RZ, 0x3c, !PT ;  /* 0x0000000306097212 */ /* 0x000fc600078e3cff */
[----:B------:R-:W-:Y:S01]  /*b6f0*/  IMAD R11, R7, 0x8, R2 ;  /* 0x00000008070b7824 */ /* 0x000fe200078e0202 */
[----:B------:R-:W-:Y:S01]  /*b700*/  SHF.L.U32 R6, R9, 0x1f, RZ ;  /* 0x0000001f09067819 */ /* 0x000fe200000006ff */
[----:B-1----:R-:W-:Y:S06]  /*b710*/  @!P0 BRA `(.L_x_311) ;  /* 0x0000000000cc8947 */ /* 0x002fec0003800000 */
.L_x_322:
[----:B------:R-:W1:Y:S01]  /*b720*/  SYNCS.PHASECHK.TRANS64.TRYWAIT P0, [R11+URZ], R6 ;  /* 0x000000060b0075a7 */ /* 0x000e62000800017f */
[----:B------:R-:W-:-:S05]  /*b730*/  VIADD R0, R7, 0x1 ;  /* 0x0000000107007836 */ /* 0x000fca0000000000 */
[----:B------:R-:W-:-:S04]  /*b740*/  ISETP.NE.AND P1, PT, R0, 0x4, PT ;  /* 0x000000040000780c */ /* 0x000fc80003f25270 */
[----:B------:R-:W-:Y:S02]  /*b750*/  SEL R4, RZ, 0x1, P1 ;  /* 0x00000001ff047807 */ /* 0x000fe40000800000 */
[----:B------:R-:W-:Y:S02]  /*b760*/  SEL R3, R0, RZ, P1 ;  /* 0x000000ff00037207 */ /* 0x000fe40000800000 */
[----:B------:R-:W-:Y:S01]  /*b770*/  LOP3.LUT R0, R9, R4, RZ, 0x3c, !PT ;  /* 0x0000000409007212 */ /* 0x000fe200078e3cff */
[----:B-1----:R-:W-:Y:S06]  /*b780*/  @!P0 BRA `(.L_x_312) ;  /* 0x0000000000c48947 */ /* 0x002fec0003800000 */
.L_x_323:
[----:B------:R-:W-:Y:S01]  /*b790*/  IMAD R3, R3, 0x8, R2 ;  /* 0x0000000803037824 */ /* 0x000fe200078e0202 */
[----:B------:R-:W-:-:S07]  /*b7a0*/  SHF.L.U32 R0, R0, 0x1f, RZ ;  /* 0x0000001f00007819 */ /* 0x000fce00000006ff */
.L_x_313:
[----:B--2---:R2:W3:Y:S02]  /*b7b0*/  SYNCS.PHASECHK.TRANS64.TRYWAIT P0, [R3+URZ], R0 ;  /* 0x00000000030075a7 */ /* 0x0044e4000800017f */
[----:B---3--:R-:W-:Y:S05]  /*b7c0*/  @!P0 NANOSLEEP.SYNCS 0x989680 ;  /* 0x009896800000895d */ /* 0x008fea0003900000 */
[----:B------:R-:W3:Y:S02]  /*b7d0*/  @!P0 SYNCS.PHASECHK.TRANS64 P0, [R3+URZ], R0 ;  /* 0x00000000030085a7 */ /* 0x000ee4000800007f */
[----:B---3--:R-:W-:Y:S05]  /*b7e0*/  @!P0 BRA `(.L_x_313) ;  /* 0xfffffffc00f08947 */ /* 0x008fea000383ffff */
.L_x_308:
[----:B------:R-:W-:Y:S05]  /*b7f0*/  BSYNC B0 ;  /* 0x0000000000007941 */ /* 0x000fea0003800000 */
.L_x_307:
[----:B------:R-:W-:Y:S05]  /*b800*/  EXIT ;  /* 0x000000000000794d */ /* 0x000fea0003800000 */
.L_x_21:
[----:B---3--:R3:W4:Y:S02]  /*b810*/  SYNCS.PHASECHK.TRANS64.TRYWAIT P1, [R3+URZ], R0 ;  /* 0x00000000030075a7 */ /* 0x008724000802017f */
[----:B----4-:R-:W-:Y:S05]  /*b820*/  @!P1 NANOSLEEP.SYNCS 0x989680 ;  /* 0x009896800000995d */ /* 0x010fea0003900000 */
[----:B------:R-:W4:Y:S02]  /*b830*/  @!P1 SYNCS.PHASECHK.TRANS64 P1, [R3+URZ], R0 ;  /* 0x00000000030095a7 */ /* 0x000f24000802007f */
[----:B----4-:R-:W-:Y:S05]  /*b840*/  @!P1 BRA `(.L_x_21) ;  /* 0xfffffffc00f09947 */ /* 0x010fea000383ffff */
[----:B------:R-:W-:Y:S05]  /*b850*/  BRA `(.L_x_20) ;  /* 0xffffff5c00147947 */ /* 0x000fea000383ffff */
.L_x_26:
[----:B-1----:R1:W2:Y:S02]  /*b860*/  SYNCS.PHASECHK.TRANS64.TRYWAIT P1, [R5+URZ], R4 ;  /* 0x00000004050075a7 */ /* 0x0022a4000802017f */
[----:B--2---:R-:W-:Y:S05]  /*b870*/  @!P1 NANOSLEEP.SYNCS 0x989680 ;  /* 0x009896800000995d */ /* 0x004fea0003900000 */
[----:B------:R-:W2:Y:S02]  /*b880*/  @!P1 SYNCS.PHASECHK.TRANS64 P1, [R5+URZ], R4 ;  /* 0x00000004050095a7 */ /* 0x000ea4000802007f */
[----:B--2---:R-:W-:Y:S05]  /*b890*/  @!P1 BRA `(.L_x_26) ;  /* 0xfffffffc00f09947 */ /* 0x004fea000383ffff */
[----:B------:R-:W-:Y:S05]  /*b8a0*/  BRA `(.L_x_25) ;  /* 0xffffff6000107947 */ /* 0x000fea000383ffff */
.L_x_295:
[----:B------:R-:W-:Y:S01]  /*b8b0*/  BSSY B1, `(.L_x_314) ;  /* 0x0000006000017945 */ /* 0x000fe20003800000 */
[----:B------:R-:W-:-:S07]  /*b8c0*/  IMAD.MOV.U32 R15, RZ, RZ, -0x1 ;  /* 0xffffffffff0f7424 */ /* 0x000fce00078e00ff */
[----:B------:R-:W-:Y:S05]  /*b8d0*/  WARPSYNC.COLLECTIVE R15, `(.L_x_315) ;  /* 0x000000000f0c7348 */ /* 0x000fea0003c00000 */
[----:B------:R-:W-:Y:S02]  /*b8e0*/  ELECT P6, UR62, PT ;  /* 0x00000000003e782f */ /* 0x000fe400038c0000 */
[----:B------:R-:W-:Y:S01]  /*b8f0*/  MOV R14, UR62 ;  /* 0x0000003e000e7c02 */ /* 0x000fe20008000f00 */
[----:B------:R-:W-:Y:S10]  /*b900*/  ENDCOLLECTIVE ;  /* 0x000000000000791b */ /* 0x000ff40003800000 */
.L_x_315:
[----:B------:R-:W-:Y:S05]  /*b910*/  BSYNC B1 ;  /* 0x0000000000017941 */ /* 0x000fea0003800000 */
.L_x_314:
[----:B------:R-:W-:Y:S05]  /*b920*/  BRA `(.L_x_316) ;  /* 0xfffffff000347947 */ /* 0x000fea000383ffff */
.L_x_298:
[----:B0-----:R0:W1:Y:S02]  /*b930*/  SYNCS.PHASECHK.TRANS64.TRYWAIT P0, [R22+URZ+0x20], R13 ;  /* 0x0000200d160075a7 */ /* 0x001064000800017f */
[----:B-1----:R-:W-:Y:S05]  /*b940*/  @!P0 NANOSLEEP.SYNCS 0x989680 ;  /* 0x009896800000895d */ /* 0x002fea0003900000 */
[----:B------:R-:W1:Y:S02]  /*b950*/  @!P0 SYNCS.PHASECHK.TRANS64 P0, [R22+URZ+0x20], R13 ;  /* 0x0000200d160085a7 */ /* 0x000e64000800007f */
[----:B-1----:R-:W-:Y:S05]  /*b960*/  @!P0 BRA `(.L_x_298) ;  /* 0xfffffffc00f08947 */ /* 0x002fea000383ffff */
[----:B------:R-:W-:Y:S05]  /*b970*/  BRA `(.L_x_317) ;  /* 0xfffffff000747947 */ /* 0x000fea000383ffff */
.L_x_306:
[----:B------:R-:W-:Y:S01]  /*b980*/  BSSY B0, `(.L_x_318) ;  /* 0x0000006000007945 */ /* 0x000fe20003800000 */
[----:B------:R-:W-:-:S07]  /*b990*/  IMAD.MOV.U32 R15, RZ, RZ, -0x1 ;  /* 0xffffffffff0f7424 */ /* 0x000fce00078e00ff */
[----:B------:R-:W-:Y:S05]  /*b9a0*/  WARPSYNC.COLLECTIVE R15, `(.L_x_319) ;  /* 0x000000000f0c7348 */ /* 0x000fea0003c00000 */
[----:B------:R-:W-:Y:S02]  /*b9b0*/  ELECT P6, UR62, PT ;  /* 0x00000000003e782f */ /* 0x000fe400038c0000 */
[----:B------:R-:W-:Y:S01]  /*b9c0*/  MOV R14, UR62 ;  /* 0x0000003e000e7c02 */ /* 0x000fe20008000f00 */
[----:B------:R-:W-:Y:S10]  /*b9d0*/  ENDCOLLECTIVE ;  /* 0x000000000000791b */ /* 0x000ff40003800000 */
.L_x_319:
[----:B------:R-:W-:Y:S05]  /*b9e0*/  BSYNC B0 ;  /* 0x0000000000007941 */ /* 0x000fea0003800000 */
.L_x_318:
[----:B------:R-:W-:Y:S05]  /*b9f0*/  BRA `(.L_x_320) ;  /* 0xfffffff800d07947 */ /* 0x000fea000383ffff */
.L_x_310:
[----:B0-----:R0:W1:Y:S02]  /*ba00*/  SYNCS.PHASECHK.TRANS64.TRYWAIT P0, [R7+URZ], R4 ;  /* 0x00000004070075a7 */ /* 0x001064000800017f */
[----:B-1----:R-:W-:Y:S05]  /*ba10*/  @!P0 NANOSLEEP.SYNCS 0x989680 ;  /* 0x009896800000895d */ /* 0x002fea0003900000 */
[----:B------:R-:W1:Y:S02]  /*ba20*/  @!P0 SYNCS.PHASECHK.TRANS64 P0, [R7+URZ], R4 ;  /* 0x00000004070085a7 */ /* 0x000e64000800007f */
[----:B-1----:R-:W-:Y:S05]  /*ba30*/  @!P0 BRA `(.L_x_310) ;  /* 0xfffffffc00f08947 */ /* 0x002fea000383ffff */
[----:B------:R-:W-:Y:S05]  /*ba40*/  BRA `(.L_x_321) ;  /* 0xfffffffc00107947 */ /* 0x000fea000383ffff */
.L_x_311:
[----:B0-----:R0:W1:Y:S02]  /*ba50*/  SYNCS.PHASECHK.TRANS64.TRYWAIT P0, [R8+URZ], R5 ;  /* 0x00000005080075a7 */ /* 0x001064000800017f */
[----:B-1----:R-:W-:Y:S05]  /*ba60*/  @!P0 NANOSLEEP.SYNCS 0x989680 ;  /* 0x009896800000895d */ /* 0x002fea0003900000 */
[----:B------:R-:W1:Y:S02]  /*ba70*/  @!P0 SYNCS.PHASECHK.TRANS64 P0, [R8+URZ], R5 ;  /* 0x00000005080085a7 */ /* 0x000e64000800007f */
[----:B-1----:R-:W-:Y:S05]  /*ba80*/  @!P0 BRA `(.L_x_311) ;  /* 0xfffffffc00f08947 */ /* 0x002fea000383ffff */
[----:B------:R-:W-:Y:S05]  /*ba90*/  BRA `(.L_x_322) ;  /* 0xfffffffc00207947 */ /* 0x000fea000383ffff */
.L_x_312:
[----:B-1----:R1:W2:Y:S02]  /*baa0*/  SYNCS.PHASECHK.TRANS64.TRYWAIT P0, [R11+URZ], R6 ;  /* 0x000000060b0075a7 */ /* 0x0022a4000800017f */
[----:B--2---:R-:W-:Y:S05]  /*bab0*/  @!P0 NANOSLEEP.SYNCS 0x989680 ;  /* 0x009896800000895d */ /* 0x004fea0003900000 */
[----:B------:R-:W2:Y:S02]  /*bac0*/  @!P0 SYNCS.PHASECHK.TRANS64 P0, [R11+URZ], R6 ;  /* 0x000000060b0085a7 */ /* 0x000ea4000800007f */
[----:B--2---:R-:W-:Y:S05]  /*bad0*/  @!P0 BRA `(.L_x_312) ;  /* 0xfffffffc00f08947 */ /* 0x004fea000383ffff */
[----:B------:R-:W-:Y:S05]  /*bae0*/  BRA `(.L_x_323) ;  /* 0xfffffffc00287947 */ /* 0x000fea000383ffff */
.L_x_324:
[----:B------:R-:W-:-:S00]  /*baf0*/  BRA `(.L_x_324) ;  /* 0xfffffffc00fc7947 */ /* 0x000fc0000383ffff */
[----:B------:R-:W-:-:S00]  /*bb00*/  NOP ;  /* 0x0000000000007918 */ /* 0x000fc00000000000 */
[----:B------:R-:W-:-:S00]  /*bb10*/  NOP ;  /* 0x0000000000007918 */ /* 0x000fc00000000000 */
[----:B------:R-:W-:-:S00]  /*bb20*/  NOP ;  /* 0x0000000000007918 */ /* 0x000fc00000000000 */
[----:B------:R-:W-:-:S00]  /*bb30*/  NOP ;  /* 0x0000000000007918 */ /* 0x000fc00000000000 */
[----:B------:R-:W-:-:S00]  /*bb40*/  NOP ;  /* 0x0000000000007918 */ /* 0x000fc00000000000 */
[----:B------:R-:W-:-:S00]  /*bb50*/  NOP ;  /* 0x0000000000007918 */ /* 0x000fc00000000000 */
[----:B------:R-:W-:-:S00]  /*bb60*/  NOP ;  /* 0x0000000000007918 */ /* 0x000fc00000000000 */
[----:B------:R-:W-:-:S00]  /*bb70*/  NOP ;  /* 0x0000000000007918 */ /* 0x000fc00000000000 */
.L_x_325:


//--------------------- .nv.global.init           --------------------------
	.section	.nv.global.init,"aw",@progbits
.nv.global.init:
	.type		$str$22,@object
	.size		$str$22,($str$23 - $str$22)
$str$22:
        /*0000*/ 	.byte	0x6b, 0x5f, 0x74, 0x69, 0x6c, 0x65, 0x5f, 0x63, 0x6f, 0x75, 0x6e, 0x74, 0x20, 0x3e, 0x3d, 0x20
        /*0010*/ 	.byte	0x31, 0x00
	.type		$str$23,@object
	.size		$str$23,(__unnamed_1 - $str$23)
$str$23:
        /*0012*/ 	.byte	0x2f, 0x74, 0x6d, 0x70, 0x2f, 0x63, 0x75, 0x74, 0x6c, 0x61, 0x73, 0x73, 0x5f, 0x73, 0x77, 0x65
        /*0022*/ 	.byte	0x65, 0x70, 0x5f, 0x73, 0x72, 0x63, 0x2f, 0x69, 0x6e, 0x63, 0x6c, 0x75, 0x64, 0x65, 0x2f, 0x63
        /*0032*/ 	.byte	0x75, 0x74, 0x6c, 0x61, 0x73, 0x73, 0x2f, 0x67, 0x65, 0x6d, 0x6d, 0x2f, 0x63, 0x6f, 0x6c, 0x6c
        /*0042*/ 	.byte	0x65, 0x63, 0x74, 0x69, 0x76, 0x65, 0x2f, 0x73, 0x6d, 0x39, 0x30, 0x5f, 0x6d, 0x6d, 0x61, 0x5f
        /*0052*/ 	.byte	0x74, 0x6d, 0x61, 0x5f, 0x67, 0x6d, 0x6d, 0x61, 0x5f, 0x73, 0x73, 0x5f, 0x77, 0x61, 0x72, 0x70
        /*0062*/ 	.byte	0x73, 0x70, 0x65, 0x63, 0x69, 0x61, 0x6c, 0x69, 0x7a, 0x65, 0x64, 0x2e, 0x68, 0x70, 0x70, 0x00
	.type		__unnamed_1,@object
	.size		__unnamed_1,(.L_0 - __unnamed_1)
__unnamed_1:
        /*0072*/ 	.byte	0x76, 0x6f, 0x69, 0x64, 0x20, 0x63, 0x75, 0x74, 0x6c, 0x61, 0x73, 0x73, 0x3a, 0x3a, 0x67, 0x65
        /* <DEDUP_REMOVED lines=180> */
        /*0bc2*/ 	.byte	0x74, 0x69, 0x74, 0x79, 0x5d, 0x00
.L_0:


//--------------------- .nv.shared._ZN7cutlass13device_kernelINS_4gemm6kernel13GemmUniversalIN4cute5tupleIJiiiiEEENS1_10collective13CollectiveMmaINS1_34MainloopSm90TmaGmmaWarpSpecializedILi4ENS5_IJNS4_1CILi1EEENSA_ILi2EEESB_EEENS1_35KernelTmaWarpSpecializedCooperativeEEENS5_IJNSA_ILi128EEENSA_ILi256EEENSA_ILi64EEEEEENS_6half_tENS5_IJlSB_lEEESK_SL_NS4_8TiledMMAINS4_8MMA_AtomIJNS4_4SM904GMMA26MMA_64x256x16_F32F16F16_SSILNSP_5MajorE0ELSR_0ELNSP_7ScaleInE1ELSS_1EEEEEENS4_6LayoutINS5_IJSC_SB_SB_EEENS5_IJSB_NSA_ILi0EEESX_EEEEENS5_IJNS4_10UnderscoreES10_S10_EEEEENS4_23SM90_TMA_LOAD_MULTICASTENS4_14ComposedLayoutINS4_7SwizzleILi3ELi4ELi3EEENS4_18smem_ptr_flag_bitsILi16EEENSV_INS5_IJNSA_ILi8EEESI_EEENS5_IJSI_SB_EEEEEEEvNS4_8identityENS4_13SM90_TMA_LOADES1D_vS1E_EENS_8epilogue10collective6detail29Sm90TmaWarpSpecializedAdapterINS1I_15DefaultEpilogueISK_SL_SL_NS1H_6thread17LinearCombinationISK_Li1EffLNS1M_9ScaleType4KindE0ELNS_15FloatRoundStyleE2ESK_EENS1_15EpilogueDefaultEEEEEvvEEEEvNT_6ParamsE --------------------------
	.section	.nv.shared._ZN7cutlass13device_kernelINS_4gemm6kernel13GemmUniversalIN4cute5tupleIJiiiiEEENS1_10collective13CollectiveMmaINS1_34MainloopSm90TmaGmmaWarpSpecializedILi4ENS5_IJNS4_1CILi1EEENSA_ILi2EEESB_EEENS1_35KernelTmaWarpSpecializedCooperativeEEENS5_IJNSA_ILi128EEENSA_ILi256EEENSA_ILi64EEEEEENS_6half_tENS5_IJlSB_lEEESK_SL_NS4_8TiledMMAINS4_8MMA_AtomIJNS4_4SM904GMMA26MMA_64x256x16_F32F16F16_SSILNSP_5MajorE0ELSR_0ELNSP_7ScaleInE1ELSS_1EEEEEENS4_6LayoutINS5_IJSC_SB_SB_EEENS5_IJSB_NSA_ILi0EEESX_EEEEENS5_IJNS4_10UnderscoreES10_S10_EEEEENS4_23SM90_TMA_LOAD_MULTICASTENS4_14ComposedLayoutINS4_7SwizzleILi3ELi4ELi3EEENS4_18smem_ptr_flag_bitsILi16EEENSV_INS5_IJNSA_ILi8EEESI_EEENS5_IJSI_SB_EEEEEEEvNS4_8identityENS4_13SM90_TMA_LOADES1D_vS1E_EENS_8epilogue10collective6detail29Sm90TmaWarpSpecializedAdapterINS1I_15DefaultEpilogueISK_SL_SL_NS1H_6thread17LinearCombinationISK_Li1EffLNS1M_9ScaleType4KindE0ELNS_15FloatRoundStyleE2ESK_EENS1_15EpilogueDefaultEEEEEvvEEEEvNT_6ParamsE,"aw",@nobits
	.sectionflags	@""
	.align	16
	.zero		1024


//--------------------- .nv.shared.reserved.0     --------------------------
	.section	.nv.shared.reserved.0,"aw",@nobits
	.weak		__nv_reservedSMEM_offset_0_alias
	.size		__nv_reservedSMEM_offset_0_alias, 0, 0
	.other		__nv_reservedSMEM_offset_0_alias,@"STO_CUDA_RESERVED_SHARED STV_DEFAULT"
__nv_reservedSMEM_offset_0_alias:
	.zero		0


//--------------------- .nv.global                --------------------------
	.section	.nv.global,"aw",@nobits
.nv.global:
	.type		_ZN39_INTERNAL_48594cf0_4_k_cu_ad1c153a_24754cute1_E,@object
	.size		_ZN39_INTERNAL_48594cf0_4_k_cu_ad1c153a_24754cute1_E,(_ZN39_INTERNAL_48594cf0_4_k_cu_ad1c153a_24754cuda3std3__45__cpo6cbeginE - _ZN39_INTERNAL_48594cf0_4_k_cu_ad1c153a_24754cute1_E)
_ZN39_INTERNAL_48594cf0_4_k_cu_ad1c153a_24754cute1_E:
	.zero		1
	.type		_ZN39_INTERNAL_48594cf0_4_k_cu_ad1c153a_24754cuda3std3__45__cpo6cbeginE,@object
	.size		_ZN39_INTERNAL_48594cf0_4_k_cu_ad1c153a_24754cuda3std3__45__cpo6cbeginE,(_ZN39_INTERNAL_48594cf0_4_k_cu_ad1c153a_24754cuda3std3__48in_placeE - _ZN39_INTERNAL_48594cf0_4_k_cu_ad1c153a_24754cuda3std3__45__cpo6cbeginE)
_ZN39_INTERNAL_48594cf0_4_k_cu_ad1c153a_24754cuda3std3__45__cpo6cbeginE:
	.zero		1
	.type		_ZN39_INTERNAL_48594cf0_4_k_cu_ad1c153a_24754cuda3std3__48in_placeE,@object
	.size		_ZN39_INTERNAL_48594cf0_4_k_cu_ad1c153a_24754cuda3std3__48in_placeE,(_ZN39_INTERNAL_48594cf0_4_k_cu_ad1c153a_24754cuda3std6ranges3__45__cpo9iter_moveE - _ZN39_INTERNAL_48594cf0_4_k_cu_ad1c153a_24754cuda3std3__48in_placeE)
_ZN39_INTERNAL_48594cf0_4_k_cu_ad1c153a_24754cuda3std3__48in_placeE:
	.zero		1
	.type		_ZN39_INTERNAL_48594cf0_4_k_cu_ad1c153a_24754cuda3std6ranges3__45__cpo9iter_moveE,@object
	.size		_ZN39_INTERNAL_48594cf0_4_k_cu_ad1c153a_24754cuda3std6ranges3__45__cpo9iter_moveE,(_ZN39_INTERNAL_48594cf0_4_k_cu_ad1c153a_24754cuda3std3__45__cpo5beginE - _ZN39_INTERNAL_48594cf0_4_k_cu_ad1c153a_24754cuda3std6ranges3__45__cpo9iter_moveE)
_ZN39_INTERNAL_48594cf0_4_k_cu_ad1c153a_24754cuda3std6ranges3__45__cpo9iter_moveE:
	.zero		1
	.type		_ZN39_INTERNAL_48594cf0_4_k_cu_ad1c153a_24754cuda3std3__45__cpo5beginE,@object
	.size		_ZN39_INTERNAL_48594cf0_4_k_cu_ad1c153a_24754cuda3std3__45__cpo5beginE,(_ZN39_INTERNAL_48594cf0_4_k_cu_ad1c153a_24754cuda3std3__441_GLOBAL__N__48594cf0_4_k_cu_ad1c153a_24756ignoreE - _ZN39_INTERNAL_48594cf0_4_k_cu_ad1c153a_24754cuda3std3__45__cpo5beginE)
_ZN39_INTERNAL_48594cf0_4_k_cu_ad1c153a_24754cuda3std3__45__cpo5beginE:
	.zero		1
	.type		_ZN39_INTERNAL_48594cf0_4_k_cu_ad1c153a_24754cuda3std3__441_GLOBAL__N__48594cf0_4_k_cu_ad1c153a_24756ignoreE,@object
	.size		_ZN39_INTERNAL_48594cf0_4_k_cu_ad1c153a_24754cuda3std3__441_GLOBAL__N__48594cf0_4_k_cu_ad1c153a_24756ignoreE,(_ZN39_INTERNAL_48594cf0_4_k_cu_ad1c153a_24754cute7productE - _ZN39_INTERNAL_48594cf0_4_k_cu_ad1c153a_24754cuda3std3__441_GLOBAL__N__48594cf0_4_k_cu_ad1c153a_24756ignoreE)
_ZN39_INTERNAL_48594cf0_4_k_cu_ad1c153a_24754cuda3std3__441_GLOBAL__N__48594cf0_4_k_cu_ad1c153a_24756ignoreE:
	.zero		1
	.type		_ZN39_INTERNAL_48594cf0_4_k_cu_ad1c153a_24754cute7productE,@object
	.size		_ZN39_INTERNAL_48594cf0_4_k_cu_ad1c153a_24754cute7productE,(_ZN39_INTERNAL_48594cf0_4_k_cu_ad1c153a_24754cuda3std3__45__cpo3endE - _ZN39_INTERNAL_48594cf0_4_k_cu_ad1c153a_24754cute7productE)
_ZN39_INTERNAL_48594cf0_4_k_cu_ad1c153a_24754cute7productE:
	.zero		1
	.type		_ZN39_INTERNAL_48594cf0_4_k_cu_ad1c153a_24754cuda3std3__45__cpo3endE,@object
	.size		_ZN39_INTERNAL_48594cf0_4_k_cu_ad1c153a_24754cuda3std3__45__cpo3endE,(_ZN39_INTERNAL_48594cf0_4_k_cu_ad1c153a_24754cuda3std3__419piecewise_constructE - _ZN39_INTERNAL_48594cf0_4_k_cu_ad1c153a_24754cuda3std3__45__cpo3endE)
_ZN39_INTERNAL_48594cf0_4_k_cu_ad1c153a_24754cuda3std3__45__cpo3endE:
	.zero		1
	.type		_ZN39_INTERNAL_48594cf0_4_k_cu_ad1c153a_24754cuda3std3__419piecewise_constructE,@object
	.size		_ZN39_INTERNAL_48594cf0_4_k_cu_ad1c153a_24754cuda3std3__419piecewise_constructE,(_ZN39_INTERNAL_48594cf0_4_k_cu_ad1c153a_24754cuda3std3__45__cpo4cendE - _ZN39_INTERNAL_48594cf0_4_k_cu_ad1c153a_24754cuda3std3__419piecewise_constructE)
_ZN39_INTERNAL_48594cf0_4_k_cu_ad1c153a_24754cuda3std3__419piecewise_constructE:
	.zero		1
	.type		_ZN39_INTERNAL_48594cf0_4_k_cu_ad1c153a_24754cuda3std3__45__cpo4cendE,@object
	.size		_ZN39_INTERNAL_48594cf0_4_k_cu_ad1c153a_24754cuda3std3__45__cpo4cendE,(_ZN39_INTERNAL_48594cf0_4_k_cu_ad1c153a_24754cuda3std6ranges3__45__cpo4swapE - _ZN39_INTERNAL_48594cf0_4_k_cu_ad1c153a_24754cuda3std3__45__cpo4cendE)
_ZN39_INTERNAL_48594cf0_4_k_cu_ad1c153a_24754cuda3std3__45__cpo4cendE:
	.zero		1
	.type		_ZN39_INTERNAL_48594cf0_4_k_cu_ad1c153a_24754cuda3std6ranges3__45__cpo4swapE,@object
	.size		_ZN39_INTERNAL_48594cf0_4_k_cu_ad1c153a_24754cuda3std6ranges3__45__cpo4swapE,(.L_8 - _ZN39_INTERNAL_48594cf0_4_k_cu_ad1c153a_24754cuda3std6ranges3__45__cpo4swapE)
_ZN39_INTERNAL_48594cf0_4_k_cu_ad1c153a_24754cuda3std6ranges3__45__cpo4swapE:
	.zero		1
.L_8:


//--------------------- .nv.constant0._ZN7cutlass13device_kernelINS_4gemm6kernel13GemmUniversalIN4cute5tupleIJiiiiEEENS1_10collective13CollectiveMmaINS1_34MainloopSm90TmaGmmaWarpSpecializedILi4ENS5_IJNS4_1CILi1EEENSA_ILi2EEESB_EEENS1_35KernelTmaWarpSpecializedCooperativeEEENS5_IJNSA_ILi128EEENSA_ILi256EEENSA_ILi64EEEEEENS_6half_tENS5_IJlSB_lEEESK_SL_NS4_8TiledMMAINS4_8MMA_AtomIJNS4_4SM904GMMA26MMA_64x256x16_F32F16F16_SSILNSP_5MajorE0ELSR_0ELNSP_7ScaleInE1ELSS_1EEEEEENS4_6LayoutINS5_IJSC_SB_SB_EEENS5_IJSB_NSA_ILi0EEESX_EEEEENS5_IJNS4_10UnderscoreES10_S10_EEEEENS4_23SM90_TMA_LOAD_MULTICASTENS4_14ComposedLayoutINS4_7SwizzleILi3ELi4ELi3EEENS4_18smem_ptr_flag_bitsILi16EEENSV_INS5_IJNSA_ILi8EEESI_EEENS5_IJSI_SB_EEEEEEEvNS4_8identityENS4_13SM90_TMA_LOADES1D_vS1E_EENS_8epilogue10collective6detail29Sm90TmaWarpSpecializedAdapterINS1I_15DefaultEpilogueISK_SL_SL_NS1H_6thread17LinearCombinationISK_Li1EffLNS1M_9ScaleType4KindE0ELNS_15FloatRoundStyleE2ESK_EENS1_15EpilogueDefaultEEEEEvvEEEEvNT_6ParamsE --------------------------
	.section	.nv.constant0._ZN7cutlass13device_kernelINS_4gemm6kernel13GemmUniversalIN4cute5tupleIJiiiiEEENS1_10collective13CollectiveMmaINS1_34MainloopSm90TmaGmmaWarpSpecializedILi4ENS5_IJNS4_1CILi1EEENSA_ILi2EEESB_EEENS1_35KernelTmaWarpSpecializedCooperativeEEENS5_IJNSA_ILi128EEENSA_ILi256EEENSA_ILi64EEEEEENS_6half_tENS5_IJlSB_lEEESK_SL_NS4_8TiledMMAINS4_8MMA_AtomIJNS4_4SM904GMMA26MMA_64x256x16_F32F16F16_SSILNSP_5MajorE0ELSR_0ELNSP_7ScaleInE1ELSS_1EEEEEENS4_6LayoutINS5_IJSC_SB_SB_EEENS5_IJSB_NSA_ILi0EEESX_EEEEENS5_IJNS4_10UnderscoreES10_S10_EEEEENS4_23SM90_TMA_LOAD_MULTICASTENS4_14ComposedLayoutINS4_7SwizzleILi3ELi4ELi3EEENS4_18smem_ptr_flag_bitsILi16EEENSV_INS5_IJNSA_ILi8EEESI_EEENS5_IJSI_SB_EEEEEEEvNS4_8identityENS4_13SM90_TMA_LOADES1D_vS1E_EENS_8epilogue10collective6detail29Sm90TmaWarpSpecializedAdapterINS1I_15DefaultEpilogueISK_SL_SL_NS1H_6thread17LinearCombinationISK_Li1EffLNS1M_9ScaleType4KindE0ELNS_15FloatRoundStyleE2ESK_EENS1_15EpilogueDefaultEEEEEvvEEEEvNT_6ParamsE,"a",@progbits
	.sectionflags	@""
	.align	4
.nv.constant0._ZN7cutlass13device_kernelINS_4gemm6kernel13GemmUniversalIN4cute5tupleIJiiiiEEENS1_10collective13CollectiveMmaINS1_34MainloopSm90TmaGmmaWarpSpecializedILi4ENS5_IJNS4_1CILi1EEENSA_ILi2EEESB_EEENS1_35KernelTmaWarpSpecializedCooperativeEEENS5_IJNSA_ILi128EEENSA_ILi256EEENSA_ILi64EEEEEENS_6half_tENS5_IJlSB_lEEESK_SL_NS4_8TiledMMAINS4_8MMA_AtomIJNS4_4SM904GMMA26MMA_64x256x16_F32F16F16_SSILNSP_5MajorE0ELSR_0ELNSP_7ScaleInE1ELSS_1EEEEEENS4_6LayoutINS5_IJSC_SB_SB_EEENS5_IJSB_NSA_ILi0EEESX_EEEEENS5_IJNS4_10UnderscoreES10_S10_EEEEENS4_23SM90_TMA_LOAD_MULTICASTENS4_14ComposedLayoutINS4_7SwizzleILi3ELi4ELi3EEENS4_18smem_ptr_flag_bitsILi16EEENSV_INS5_IJNSA_ILi8EEESI_EEENS5_IJSI_SB_EEEEEEEvNS4_8identityENS4_13SM90_TMA_LOADES1D_vS1E_EENS_8epilogue10collective6detail29Sm90TmaWarpSpecializedAdapterINS1I_15DefaultEpilogueISK_SL_SL_NS1H_6thread17LinearCombinationISK_Li1EffLNS1M_9ScaleType4KindE0ELNS_15FloatRoundStyleE2ESK_EENS1_15EpilogueDefaultEEEEEvvEEEEvNT_6ParamsE:
	.zero		1664


//--------------------- SYMBOLS --------------------------

	.type		.nv.reservedSmem.offset0,@object
	.size		.nv.reservedSmem.offset0,0x4
	.type		__assertfail,@function
